	.target	sm_100a

	.elftype	@"ET_EXEC"


//--------------------- .note.nv.tkinfo           --------------------------
	.section	.note.nv.tkinfo,"",@"SHT_NOTE"
	.sectionflags	@"SHF_NOTE_NV_TKINFO"
	.tkinfo
        /*0018*/ 	.word	0x00000002
        /*0030*/ 	.string	""
        /*0030*/ 	.string	"ptxas"
        /*0030*/ 	.string	"Cuda compilation tools, release 13.0, V13.0.88"
        /*0030*/ 	.string	"Build cuda_13.0.r13.0/compiler.36424714_0"
        /*0030*/ 	.string	"-arch sm_100a -m 64 "



//--------------------- .note.nv.cuinfo           --------------------------
	.section	.note.nv.cuinfo,"",@"SHT_NOTE"
	.sectionflags	@"SHF_NOTE_NV_CUINFO"
        /*0018*/ 	.short	0x0002
        /*001a*/ 	.short	0x0064
        /*001c*/ 	.short	0x0082
	.zero		2


//--------------------- .nv.info                  --------------------------
	.section	.nv.info,"",@"SHT_CUDA_INFO"
	.align	4


	//----- nvinfo : EIATTR_REGCOUNT
	.align		4
        /*0000*/ 	.byte	0x04, 0x2f
        /*0002*/ 	.short	(.L_19 - .L_18)
	.align		4
.L_18:
        /*0004*/ 	.word	index@(_ZN7cutlass13device_kernelINS_4gemm6kernel13GemmUniversalIN4cute5tupleIJiiiiEEENS1_10collective13CollectiveMmaINS1_35MainloopSm100TmaUmmaWarpSpecializedILi2ELi2ELi4ENS5_IJNS4_1CILi4EEENSA_ILi2EEENSA_ILi1EEEEEEEENS5_IJNSA_ILi64EEENSA_ILi256EEESG_EEENS_10tfloat32_tENS5_IJlSD_lEEESJ_SK_NS4_8TiledMMAINS4_8MMA_AtomIJNS4_17SM100_MMA_TF32_SSISJ_SJ_fLi64ELi256ELNS4_4UMMA5MajorE0ELSP_0ELNSO_7ScaleInE0ELSQ_0EEEEEENS4_6LayoutINS5_IJSD_SD_SD_EEENS5_IJNSA_ILi0EEESV_SV_EEEEENS5_IJNS4_10UnderscoreESY_SY_EEEEENS4_23SM90_TMA_LOAD_MULTICASTENS4_14ComposedLayoutINS4_7SwizzleILi3ELi4ELi3EEENS4_18smem_ptr_flag_bitsILi32EEENST_INS5_IJNSA_ILi8EEENSA_ILi32EEEEEENS5_IJS18_SD_EEEEEEEvNS4_8identityES11_S1C_vS1D_EENS_8epilogue10collective18CollectiveEpilogueINS1F_23Sm100TmaWarpSpecializedILi4ELi2ELi16ELb1ELb0EEEJSI_NS5_IJNST_ISG_SD_EENST_IS18_SD_EEEEESJ_SK_SJ_SK_NS1F_6fusion15FusionCallbacksIS1J_NS1N_17LinearCombinationISJ_fSJ_fLNS_15FloatRoundStyleE2EEESI_S1M_JEEENS4_5SM1004TMEM4LOAD26SM100_TMEM_LOAD_16dp128b8xENS4_13SM90_TMA_LOADES1C_NS4_17SM75_U32x4_LDSM_NENS4_14SM90_TMA_STOREES1C_NS4_17SM90_U32x4_STSM_NENS4_39AutoVectorizingCopyWithAssumedAlignmentILi128EEEEEEvvEEEEvNT_6ParamsE)
        /*0008*/ 	.word	0x00000059


	//----- nvinfo : EIATTR_FRAME_SIZE
	.align		4
.L_19:
        /*000c*/ 	.byte	0x04, 0x11
        /*000e*/ 	.short	(.L_21 - .L_20)
	.align		4
.L_20:
        /*0010*/ 	.word	index@($__internal_2_$__cuda_sm10x_tcgen05_guardrail_trap_unallocated_columns_being_dealloced)
        /*0014*/ 	.word	0x00000000


	//----- nvinfo : EIATTR_FRAME_SIZE
	.align		4
.L_21:
        /*0018*/ 	.byte	0x04, 0x11
        /*001a*/ 	.short	(.L_23 - .L_22)
	.align		4
.L_22:
        /*001c*/ 	.word	index@($__internal_1_$__cuda_sm10x_tcgen05_guardrail_trap_phase_invalid_during_alloc)
        /*0020*/ 	.word	0x00000000


	//----- nvinfo : EIATTR_FRAME_SIZE
	.align		4
.L_23:
        /*0024*/ 	.byte	0x04, 0x11
        /*0026*/ 	.short	(.L_25 - .L_24)
	.align		4
.L_24:
        /*0028*/ 	.word	index@($__internal_0_$__cuda_sm10x_tcgen05_guardrail_trap_col_being_dealloced_not_returned_by_alloc)
        /*002c*/ 	.word	0x00000000


	//----- nvinfo : EIATTR_FRAME_SIZE
	.align		4
.L_25:
        /*0030*/ 	.byte	0x04, 0x11
        /*0032*/ 	.short	(.L_27 - .L_26)
	.align		4
.L_26:
        /*0034*/ 	.word	index@(_ZN7cutlass13device_kernelINS_4gemm6kernel13GemmUniversalIN4cute5tupleIJiiiiEEENS1_10collective13CollectiveMmaINS1_35MainloopSm100TmaUmmaWarpSpecializedILi2ELi2ELi4ENS5_IJNS4_1CILi4EEENSA_ILi2EEENSA_ILi1EEEEEEEENS5_IJNSA_ILi64EEENSA_ILi256EEESG_EEENS_10tfloat32_tENS5_IJlSD_lEEESJ_SK_NS4_8TiledMMAINS4_8MMA_AtomIJNS4_17SM100_MMA_TF32_SSISJ_SJ_fLi64ELi256ELNS4_4UMMA5MajorE0ELSP_0ELNSO_7ScaleInE0ELSQ_0EEEEEENS4_6LayoutINS5_IJSD_SD_SD_EEENS5_IJNSA_ILi0EEESV_SV_EEEEENS5_IJNS4_10UnderscoreESY_SY_EEEEENS4_23SM90_TMA_LOAD_MULTICASTENS4_14ComposedLayoutINS4_7SwizzleILi3ELi4ELi3EEENS4_18smem_ptr_flag_bitsILi32EEENST_INS5_IJNSA_ILi8EEENSA_ILi32EEEEEENS5_IJS18_SD_EEEEEEEvNS4_8identityES11_S1C_vS1D_EENS_8epilogue10collective18CollectiveEpilogueINS1F_23Sm100TmaWarpSpecializedILi4ELi2ELi16ELb1ELb0EEEJSI_NS5_IJNST_ISG_SD_EENST_IS18_SD_EEEEESJ_SK_SJ_SK_NS1F_6fusion15FusionCallbacksIS1J_NS1N_17LinearCombinationISJ_fSJ_fLNS_15FloatRoundStyleE2EEESI_S1M_JEEENS4_5SM1004TMEM4LOAD26SM100_TMEM_LOAD_16dp128b8xENS4_13SM90_TMA_LOADES1C_NS4_17SM75_U32x4_LDSM_NENS4_14SM90_TMA_STOREES1C_NS4_17SM90_U32x4_STSM_NENS4_39AutoVectorizingCopyWithAssumedAlignmentILi128EEEEEEvvEEEEvNT_6ParamsE)
        /*0038*/ 	.word	0x00000000


	//----- nvinfo : EIATTR_MIN_STACK_SIZE
	.align		4
.L_27:
        /*003c*/ 	.byte	0x04, 0x12
        /*003e*/ 	.short	(.L_29 - .L_28)
	.align		4
.L_28:
        /*0040*/ 	.word	index@(_ZN7cutlass13device_kernelINS_4gemm6kernel13GemmUniversalIN4cute5tupleIJiiiiEEENS1_10collective13CollectiveMmaINS1_35MainloopSm100TmaUmmaWarpSpecializedILi2ELi2ELi4ENS5_IJNS4_1CILi4EEENSA_ILi2EEENSA_ILi1EEEEEEEENS5_IJNSA_ILi64EEENSA_ILi256EEESG_EEENS_10tfloat32_tENS5_IJlSD_lEEESJ_SK_NS4_8TiledMMAINS4_8MMA_AtomIJNS4_17SM100_MMA_TF32_SSISJ_SJ_fLi64ELi256ELNS4_4UMMA5MajorE0ELSP_0ELNSO_7ScaleInE0ELSQ_0EEEEEENS4_6LayoutINS5_IJSD_SD_SD_EEENS5_IJNSA_ILi0EEESV_SV_EEEEENS5_IJNS4_10UnderscoreESY_SY_EEEEENS4_23SM90_TMA_LOAD_MULTICASTENS4_14ComposedLayoutINS4_7SwizzleILi3ELi4ELi3EEENS4_18smem_ptr_flag_bitsILi32EEENST_INS5_IJNSA_ILi8EEENSA_ILi32EEEEEENS5_IJS18_SD_EEEEEEEvNS4_8identityES11_S1C_vS1D_EENS_8epilogue10collective18CollectiveEpilogueINS1F_23Sm100TmaWarpSpecializedILi4ELi2ELi16ELb1ELb0EEEJSI_NS5_IJNST_ISG_SD_EENST_IS18_SD_EEEEESJ_SK_SJ_SK_NS1F_6fusion15FusionCallbacksIS1J_NS1N_17LinearCombinationISJ_fSJ_fLNS_15FloatRoundStyleE2EEESI_S1M_JEEENS4_5SM1004TMEM4LOAD26SM100_TMEM_LOAD_16dp128b8xENS4_13SM90_TMA_LOADES1C_NS4_17SM75_U32x4_LDSM_NENS4_14SM90_TMA_STOREES1C_NS4_17SM90_U32x4_STSM_NENS4_39AutoVectorizingCopyWithAssumedAlignmentILi128EEEEEEvvEEEEvNT_6ParamsE)
        /*0044*/ 	.word	0x00000000
.L_29:


//--------------------- .nv.compat                --------------------------
	.section	.nv.compat,"",@"SHT_CUDA_COMPAT_INFO"
	.align	4
        /*0000*/ 	.byte	0x02, 0x09, 0x01, 0x00, 0x02, 0x02, 0x02, 0x00, 0x02, 0x05, 0x05, 0x00, 0x03, 0x07, 0x01, 0x01
        /*0010*/ 	.byte	0x02, 0x03, 0x01, 0x00, 0x02, 0x06, 0x01, 0x00, 0x04, 0x0b, 0x08, 0x00, 0x09, 0x00, 0x00, 0x00
        /*0020*/ 	.byte	0x00, 0x00, 0x00, 0x00


//--------------------- .nv.info._ZN7cutlass13device_kernelINS_4gemm6kernel13GemmUniversalIN4cute5tupleIJiiiiEEENS1_10collective13CollectiveMmaINS1_35MainloopSm100TmaUmmaWarpSpecializedILi2ELi2ELi4ENS5_IJNS4_1CILi4EEENSA_ILi2EEENSA_ILi1EEEEEEEENS5_IJNSA_ILi64EEENSA_ILi256EEESG_EEENS_10tfloat32_tENS5_IJlSD_lEEESJ_SK_NS4_8TiledMMAINS4_8MMA_AtomIJNS4_17SM100_MMA_TF32_SSISJ_SJ_fLi64ELi256ELNS4_4UMMA5MajorE0ELSP_0ELNSO_7ScaleInE0ELSQ_0EEEEEENS4_6LayoutINS5_IJSD_SD_SD_EEENS5_IJNSA_ILi0EEESV_SV_EEEEENS5_IJNS4_10UnderscoreESY_SY_EEEEENS4_23SM90_TMA_LOAD_MULTICASTENS4_14ComposedLayoutINS4_7SwizzleILi3ELi4ELi3EEENS4_18smem_ptr_flag_bitsILi32EEENST_INS5_IJNSA_ILi8EEENSA_ILi32EEEEEENS5_IJS18_SD_EEEEEEEvNS4_8identityES11_S1C_vS1D_EENS_8epilogue10collective18CollectiveEpilogueINS1F_23Sm100TmaWarpSpecializedILi4ELi2ELi16ELb1ELb0EEEJSI_NS5_IJNST_ISG_SD_EENST_IS18_SD_EEEEESJ_SK_SJ_SK_NS1F_6fusion15FusionCallbacksIS1J_NS1N_17LinearCombinationISJ_fSJ_fLNS_15FloatRoundStyleE2EEESI_S1M_JEEENS4_5SM1004TMEM4LOAD26SM100_TMEM_LOAD_16dp128b8xENS4_13SM90_TMA_LOADES1C_NS4_17SM75_U32x4_LDSM_NENS4_14SM90_TMA_STOREES1C_NS4_17SM90_U32x4_STSM_NENS4_39AutoVectorizingCopyWithAssumedAlignmentILi128EEEEEEvvEEEEvNT_6ParamsE --------------------------
	.section	.nv.info._ZN7cutlass13device_kernelINS_4gemm6kernel13GemmUniversalIN4cute5tupleIJiiiiEEENS1_10collective13CollectiveMmaINS1_35MainloopSm100TmaUmmaWarpSpecializedILi2ELi2ELi4ENS5_IJNS4_1CILi4EEENSA_ILi2EEENSA_ILi1EEEEEEEENS5_IJNSA_ILi64EEENSA_ILi256EEESG_EEENS_10tfloat32_tENS5_IJlSD_lEEESJ_SK_NS4_8TiledMMAINS4_8MMA_AtomIJNS4_17SM100_MMA_TF32_SSISJ_SJ_fLi64ELi256ELNS4_4UMMA5MajorE0ELSP_0ELNSO_7ScaleInE0ELSQ_0EEEEEENS4_6LayoutINS5_IJSD_SD_SD_EEENS5_IJNSA_ILi0EEESV_SV_EEEEENS5_IJNS4_10UnderscoreESY_SY_EEEEENS4_23SM90_TMA_LOAD_MULTICASTENS4_14ComposedLayoutINS4_7SwizzleILi3ELi4ELi3EEENS4_18smem_ptr_flag_bitsILi32EEENST_INS5_IJNSA_ILi8EEENSA_ILi32EEEEEENS5_IJS18_SD_EEEEEEEvNS4_8identityES11_S1C_vS1D_EENS_8epilogue10collective18CollectiveEpilogueINS1F_23Sm100TmaWarpSpecializedILi4ELi2ELi16ELb1ELb0EEEJSI_NS5_IJNST_ISG_SD_EENST_IS18_SD_EEEEESJ_SK_SJ_SK_NS1F_6fusion15FusionCallbacksIS1J_NS1N_17LinearCombinationISJ_fSJ_fLNS_15FloatRoundStyleE2EEESI_S1M_JEEENS4_5SM1004TMEM4LOAD26SM100_TMEM_LOAD_16dp128b8xENS4_13SM90_TMA_LOADES1C_NS4_17SM75_U32x4_LDSM_NENS4_14SM90_TMA_STOREES1C_NS4_17SM90_U32x4_STSM_NENS4_39AutoVectorizingCopyWithAssumedAlignmentILi128EEEEEEvvEEEEvNT_6ParamsE,"",@"SHT_CUDA_INFO"
	.sectionflags	@""
	.align	4


	//----- nvinfo : EIATTR_CUDA_API_VERSION
	.align		4
        /*0000*/ 	.byte	0x04, 0x37
        /*0002*/ 	.short	(.L_31 - .L_30)
.L_30:
        /*0004*/ 	.word	0x00000082


	//----- nvinfo : EIATTR_KPARAM_INFO
	.align		4
.L_31:
        /*0008*/ 	.byte	0x04, 0x17
        /*000a*/ 	.short	(.L_33 - .L_32)
.L_32:
        /*000c*/ 	.word	0x00000000
        /*0010*/ 	.short	0x0000
        /*0012*/ 	.short	0x0000
        /*0014*/ 	.byte	0x00, 0xf0, 0x01, 0x20


	//----- nvinfo : EIATTR_AT_ENTRY_FRAGMENTS
	.align		4
.L_33:
        /*0018*/ 	.byte	0x04, 0x4f
        /*001a*/ 	.short	(.L_35 - .L_34)


	//   ....[0]....
.L_34:
        /*001c*/ 	.word	0x00000006


	//----- nvinfo : EIATTR_RESERVED_SMEM_USED
	.align		4
.L_35:
        /*0020*/ 	.byte	0x01, 0x41
	.zero		2


	//----- nvinfo : EIATTR_SPARSE_MMA_MASK
	.align		4
        /*0024*/ 	.byte	0x03, 0x50
        /*0026*/ 	.short	0x0000


	//----- nvinfo : EIATTR_TCGEN05_1CTA_USED
	.align		4
        /*0028*/ 	.byte	0x01, 0x51
	.zero		2


	//----- nvinfo : EIATTR_MAXREG_COUNT
	.align		4
        /*002c*/ 	.byte	0x03, 0x1b
        /*002e*/ 	.short	0x00ff


	//----- nvinfo : EIATTR_NUM_BARRIERS
	.align		4
        /*0030*/ 	.byte	0x02, 0x4c
        /*0032*/ 	.byte	0x07
	.zero		1


	//----- nvinfo : EIATTR_EXTERNS
	.align		4
        /*0034*/ 	.byte	0x04, 0x0f
        /*0036*/ 	.short	(.L_37 - .L_36)


	//   ....[0]....
	.align		4
.L_36:
        /*0038*/ 	.word	index@(__assertfail)


	//----- nvinfo : EIATTR_MERCURY_ISA_VERSION
	.align		4
.L_37:
        /*003c*/ 	.byte	0x03, 0x5f
        /*003e*/ 	.short	0x0101


	//----- nvinfo : EIATTR_INT_WARP_WIDE_INSTR_OFFSETS
	.align		4
        /*0040*/ 	.byte	0x04, 0x31
        /*0042*/ 	.short	(.L_39 - .L_38)


	//   ....[0]....
.L_38:
        /*0044*/ 	.word	0x000041d0


	//   ....[1]....
        /*0048*/ 	.word	0x000041f0


	//   ....[2]....
        /*004c*/ 	.word	0x00004220


	//   ....[3]....
        /*0050*/ 	.word	0x00004d50


	//   ....[4]....
        /*0054*/ 	.word	0x00004dc0


	//   ....[5]....
        /*0058*/ 	.word	0x00004eb0


	//   ....[6]....
        /*005c*/ 	.word	0x00004f30


	//   ....[7]....
        /*0060*/ 	.word	0x00005020


	//   ....[8]....
        /*0064*/ 	.word	0x000050a0


	//   ....[9]....
        /*0068*/ 	.word	0x000051a0


	//   ....[10]....
        /*006c*/ 	.word	0x00005230


	//   ....[11]....
        /*0070*/ 	.word	0x00005330


	//   ....[12]....
        /*0074*/ 	.word	0x000053b0


	//   ....[13]....
        /*0078*/ 	.word	0x000054b0


	//   ....[14]....
        /*007c*/ 	.word	0x00005530


	//   ....[15]....
        /*0080*/ 	.word	0x00005630


	//   ....[16]....
        /*0084*/ 	.word	0x000056b0


	//   ....[17]....
        /*0088*/ 	.word	0x000057a0


	//   ....[18]....
        /*008c*/ 	.word	0x00005830


	//----- nvinfo : EIATTR_COOP_GROUP_MASK_REGIDS
	.align		4
.L_39:
        /*0090*/ 	.byte	0x04, 0x29
        /*0092*/ 	.short	(.L_41 - .L_40)


	//   ....[0]....
.L_40:
        /*0094*/ 	.word	0xffffffff


	//   ....[1]....
        /*0098*/ 	.word	0xffffffff


	//   ....[2]....
        /*009c*/ 	.word	0xffffffff


	//   ....[3]....
        /*00a0*/ 	.word	0xffffffff


	//   ....[4]....
        /*00a4*/ 	.word	0xffffffff


	//   ....[5]....
        /*00a8*/ 	.word	0xffffffff


	//   ....[6]....
        /*00ac*/ 	.word	0xffffffff


	//   ....[7]....
        /*00b0*/ 	.word	0xffffffff


	//   ....[8]....
        /*00b4*/ 	.word	0xffffffff


	//   ....[9]....
        /*00b8*/ 	.word	0xffffffff


	//   ....[10]....
        /*00bc*/ 	.word	0xffffffff


	//   ....[11]....
        /*00c0*/ 	.word	0xffffffff


	//   ....[12]....
        /*00c4*/ 	.word	0xffffffff


	//   ....[13]....
        /*00c8*/ 	.word	0xffffffff


	//----- nvinfo : EIATTR_COOP_GROUP_INSTR_OFFSETS
	.align		4
.L_41:
        /*00cc*/ 	.byte	0x04, 0x28
        /*00ce*/ 	.short	(.L_43 - .L_42)


	//   ....[0]....
.L_42:
        /*00d0*/ 	.word	0x00000080


	//   ....[1]....
        /*00d4*/ 	.word	0x000004f0


	//   ....[2]....
        /*00d8*/ 	.word	0x00000660


	//   ....[3]....
        /*00dc*/ 	.word	0x00000800


	//   ....[4]....
        /*00e0*/ 	.word	0x00000900


	//   ....[5]....
        /*00e4*/ 	.word	0x00000a70


	//   ....[6]....
        /*00e8*/ 	.word	0x00000c10


	//   ....[7]....
        /*00ec*/ 	.word	0x00000dc0


	//   ....[8]....
        /*00f0*/ 	.word	0x00002460


	//   ....[9]....
        /*00f4*/ 	.word	0x00003200


	//   ....[10]....
        /*00f8*/ 	.word	0x00003410


	//   ....[11]....
        /*00fc*/ 	.word	0x00003440


	//   ....[12]....
        /*0100*/ 	.word	0x000040b0


	//   ....[13]....
        /*0104*/ 	.word	0x000042e0


	//----- nvinfo : EIATTR_VRC_CTA_INIT_COUNT
	.align		4
.L_43:
        /*0108*/ 	.byte	0x02, 0x4a
        /*010a*/ 	.byte	0x80
	.zero		1


	//----- nvinfo : EIATTR_SYSCALL_OFFSETS
	.align		4
        /*010c*/ 	.byte	0x04, 0x46
        /*010e*/ 	.short	(.L_45 - .L_44)


	//   ....[0]....
.L_44:
        /*0110*/ 	.word	0x00006510


	//   ....[1]....
        /*0114*/ 	.word	0x00006600


	//   ....[2]....
        /*0118*/ 	.word	0x00006e90


	//   ....[3]....
        /*011c*/ 	.word	0x00007850


	//   ....[4]....
        /*0120*/ 	.word	0x000081b0


	//   ....[5]....
        /*0124*/ 	.word	0x00008b60


	//   ....[6]....
        /*0128*/ 	.word	0x00009510


	//   ....[7]....
        /*012c*/ 	.word	0x00009ef0


	//   ....[8]....
        /*0130*/ 	.word	0x0000a8a0


	//   ....[9]....
        /*0134*/ 	.word	0x0000b200


	//----- nvinfo : EIATTR_MBARRIER_INSTR_OFFSETS
	.align		4
.L_45:
        /*0138*/ 	.byte	0x04, 0x39
        /*013a*/ 	.short	(.L_47 - .L_46)


	//   ....[0]....
.L_46:
        /*013c*/ 	.word	0x00000610
        /*0140*/ 	.word	0x000000ff
        /*0144*/ 	.word	0x00000000
        /*0148*/ 	.short	0x0100
        /*014a*/ 	.byte	0x04
	.zero		1


	//   ....[1]....
        /*014c*/ 	.word	0x00000620
        /*0150*/ 	.word	0x000000ff
        /*0154*/ 	.word	0x00000010
        /*0158*/ 	.short	0x0100
        /*015a*/ 	.byte	0x04
	.zero		1


	//   ....[2]....
        /*015c*/ 	.word	0x00000630
        /*0160*/ 	.word	0x000000ff
        /*0164*/ 	.word	0x00000008
        /*0168*/ 	.short	0x0100
        /*016a*/ 	.byte	0x04
	.zero		1


	//   ....[3]....
        /*016c*/ 	.word	0x00000640
        /*0170*/ 	.word	0x000000ff
        /*0174*/ 	.word	0x00000018
        /*0178*/ 	.short	0x0100
        /*017a*/ 	.byte	0x04
	.zero		1


	//   ....[4]....
        /*017c*/ 	.word	0x00000770
        /*0180*/ 	.word	0x000000ff
        /*0184*/ 	.word	0x00000020
        /*0188*/ 	.short	0x0100
        /*018a*/ 	.byte	0x04
	.zero		1


	//   ....[5]....
        /*018c*/ 	.word	0x00000780
        /*0190*/ 	.word	0x000000ff
        /*0194*/ 	.word	0x00000040
        /*0198*/ 	.short	0x0100
        /*019a*/ 	.byte	0x04
	.zero		1


	//   ....[6]....
        /*019c*/ 	.word	0x00000790
        /*01a0*/ 	.word	0x000000ff
        /*01a4*/ 	.word	0x00000028
        /*01a8*/ 	.short	0x0100
        /*01aa*/ 	.byte	0x04
	.zero		1


	//   ....[7]....
        /*01ac*/ 	.word	0x000007a0
        /*01b0*/ 	.word	0x000000ff
        /*01b4*/ 	.word	0x00000048
        /*01b8*/ 	.short	0x0100
        /*01ba*/ 	.byte	0x04
	.zero		1


	//   ....[8]....
        /*01bc*/ 	.word	0x000007b0
        /*01c0*/ 	.word	0x000000ff
        /*01c4*/ 	.word	0x00000030
        /*01c8*/ 	.short	0x0100
        /*01ca*/ 	.byte	0x04
	.zero		1


	//   ....[9]....
        /*01cc*/ 	.word	0x000007c0
        /*01d0*/ 	.word	0x000000ff
        /*01d4*/ 	.word	0x00000050
        /*01d8*/ 	.short	0x0100
        /*01da*/ 	.byte	0x04
	.zero		1


	//   ....[10]....
        /*01dc*/ 	.word	0x000007d0
        /*01e0*/ 	.word	0x000000ff
        /*01e4*/ 	.word	0x00000038
        /*01e8*/ 	.short	0x0100
        /*01ea*/ 	.byte	0x04
	.zero		1


	//   ....[11]....
        /*01ec*/ 	.word	0x000007e0
        /*01f0*/ 	.word	0x000000ff
        /*01f4*/ 	.word	0x00000058
        /*01f8*/ 	.short	0x0100
        /*01fa*/ 	.byte	0x04
	.zero		1


	//   ....[12]....
        /*01fc*/ 	.word	0x000008d0
        /*0200*/ 	.word	0x000000ff
        /*0204*/ 	.word	0x00000060
        /*0208*/ 	.short	0x0100
        /*020a*/ 	.byte	0x06
	.zero		1


	//   ....[13]....
        /*020c*/ 	.word	0x000008e0
        /*0210*/ 	.word	0x000000ff
        /*0214*/ 	.word	0x00000068
        /*0218*/ 	.short	0x0100
        /*021a*/ 	.byte	0x06
	.zero		1


	//   ....[14]....
        /*021c*/ 	.word	0x00000a20
        /*0220*/ 	.word	0x000000ff
        /*0224*/ 	.word	0x00000070
        /*0228*/ 	.short	0x0100
        /*022a*/ 	.byte	0x06
	.zero		1


	//   ....[15]....
        /*022c*/ 	.word	0x00000a30
        /*0230*/ 	.word	0x000000ff
        /*0234*/ 	.word	0x00000080
        /*0238*/ 	.short	0x0100
        /*023a*/ 	.byte	0x06
	.zero		1


	//   ....[16]....
        /*023c*/ 	.word	0x00000a40
        /*0240*/ 	.word	0x000000ff
        /*0244*/ 	.word	0x00000078
        /*0248*/ 	.short	0x0100
        /*024a*/ 	.byte	0x06
	.zero		1


	//   ....[17]....
        /*024c*/ 	.word	0x00000a50
        /*0250*/ 	.word	0x000000ff
        /*0254*/ 	.word	0x00000088
        /*0258*/ 	.short	0x0100
        /*025a*/ 	.byte	0x06
	.zero		1


	//   ....[18]....
        /*025c*/ 	.word	0x00000b80
        /*0260*/ 	.word	0x000000ff
        /*0264*/ 	.word	0x00000090
        /*0268*/ 	.short	0x0100
        /*026a*/ 	.byte	0x04
	.zero		1


	//   ....[19]....
        /*026c*/ 	.word	0x00000b90
        /*0270*/ 	.word	0x000000ff
        /*0274*/ 	.word	0x000000b0
        /*0278*/ 	.short	0x0100
        /*027a*/ 	.byte	0x04
	.zero		1


	//   ....[20]....
        /*027c*/ 	.word	0x00000ba0
        /*0280*/ 	.word	0x000000ff
        /*0284*/ 	.word	0x00000098
        /*0288*/ 	.short	0x0100
        /*028a*/ 	.byte	0x04
	.zero		1


	//   ....[21]....
        /*028c*/ 	.word	0x00000bb0
        /*0290*/ 	.word	0x000000ff
        /*0294*/ 	.word	0x000000b8
        /*0298*/ 	.short	0x0100
        /*029a*/ 	.byte	0x04
	.zero		1


	//   ....[22]....
        /*029c*/ 	.word	0x00000bc0
        /*02a0*/ 	.word	0x000000ff
        /*02a4*/ 	.word	0x000000a0
        /*02a8*/ 	.short	0x0100
        /*02aa*/ 	.byte	0x04
	.zero		1


	//   ....[23]....
        /*02ac*/ 	.word	0x00000bd0
        /*02b0*/ 	.word	0x000000ff
        /*02b4*/ 	.word	0x000000c0
        /*02b8*/ 	.short	0x0100
        /*02ba*/ 	.byte	0x04
	.zero		1


	//   ....[24]....
        /*02bc*/ 	.word	0x00000be0
        /*02c0*/ 	.word	0x000000ff
        /*02c4*/ 	.word	0x000000a8
        /*02c8*/ 	.short	0x0100
        /*02ca*/ 	.byte	0x04
	.zero		1


	//   ....[25]....
        /*02cc*/ 	.word	0x00000bf0
        /*02d0*/ 	.word	0x000000ff
        /*02d4*/ 	.word	0x000000c8
        /*02d8*/ 	.short	0x0100
        /*02da*/ 	.byte	0x04
	.zero		1


	//   ....[26]....
        /*02dc*/ 	.word	0x00000ce0
        /*02e0*/ 	.word	0x000000ff
        /*02e4*/ 	.word	0x000000d0
        /*02e8*/ 	.short	0x0100
        /*02ea*/ 	.byte	0x04
	.zero		1


	//   ....[27]....
        /*02ec*/ 	.word	0x00000cf0
        /*02f0*/ 	.word	0x000000ff
        /*02f4*/ 	.word	0x000000e0
        /*02f8*/ 	.short	0x0100
        /*02fa*/ 	.byte	0x04
	.zero		1


	//   ....[28]....
        /*02fc*/ 	.word	0x00000d00
        /*0300*/ 	.word	0x000000ff
        /*0304*/ 	.word	0x000000d8
        /*0308*/ 	.short	0x0100
        /*030a*/ 	.byte	0x04
	.zero		1


	//   ....[29]....
        /*030c*/ 	.word	0x00000d10
        /*0310*/ 	.word	0x000000ff
        /*0314*/ 	.word	0x000000e8
        /*0318*/ 	.short	0x0100
        /*031a*/ 	.byte	0x04
	.zero		1


	//   ....[30]....
        /*031c*/ 	.word	0x00001a70
        /*0320*/ 	.word	0x00000003
        /*0324*/ 	.word	0x000000e0
        /*0328*/ 	.short	0x010a
        /*032a*/ 	.byte	0xff
	.zero		1


	//   ....[31]....
        /*032c*/ 	.word	0x00001aa0
        /*0330*/ 	.word	0x00000003
        /*0334*/ 	.word	0x000000d0
        /*0338*/ 	.short	0x0101
        /*033a*/ 	.byte	0xff
	.zero		1


	//   ....[32]....
        /*033c*/ 	.word	0x00001b80
        /*0340*/ 	.word	0x000000ff
        /*0344*/ 	.word	0x00000010
        /*0348*/ 	.short	0x010a
        /*034a*/ 	.byte	0x04
	.zero		1


	//   ....[33]....
        /*034c*/ 	.word	0x00001c00
        /*0350*/ 	.word	0x000000ff
        /*0354*/ 	.word	0x00000010
        /*0358*/ 	.short	0x010a
        /*035a*/ 	.byte	0x21
	.zero		1


	//   ....[34]....
        /*035c*/ 	.word	0x00001d40
        /*0360*/ 	.word	0x000000ff
        /*0364*/ 	.word	0x00000010
        /*0368*/ 	.short	0x010a
        /*036a*/ 	.byte	0x04
	.zero		1


	//   ....[35]....
        /*036c*/ 	.word	0x00001ff0
        /*0370*/ 	.word	0x000000ff
        /*0374*/ 	.word	0x00000068
        /*0378*/ 	.short	0x0101
        /*037a*/ 	.byte	0x15
	.zero		1


	//   ....[36]....
        /*037c*/ 	.word	0x00002010
        /*0380*/ 	.word	0x000000ff
        /*0384*/ 	.word	0x00000010
        /*0388*/ 	.short	0x010a
        /*038a*/ 	.byte	0x04
	.zero		1


	//   ....[37]....
        /*038c*/ 	.word	0x00002090
        /*0390*/ 	.word	0x000000ff
        /*0394*/ 	.word	0x00000010
        /*0398*/ 	.short	0x010a
        /*039a*/ 	.byte	0x21
	.zero		1


	//   ....[38]....
        /*039c*/ 	.word	0x000021d0
        /*03a0*/ 	.word	0x000000ff
        /*03a4*/ 	.word	0x00000010
        /*03a8*/ 	.short	0x010a
        /*03aa*/ 	.byte	0x04
	.zero		1


	//   ....[39]....
        /*03ac*/ 	.word	0x00002490
        /*03b0*/ 	.word	0x00000003
        /*03b4*/ 	.word	0x00000070
        /*03b8*/ 	.short	0x010a
        /*03ba*/ 	.byte	0xff
	.zero		1


	//   ....[40]....
        /*03bc*/ 	.word	0x000025e0
        /*03c0*/ 	.word	0x00000000
        /*03c4*/ 	.word	0x00000000
        /*03c8*/ 	.short	0x0101
        /*03ca*/ 	.byte	0xff
	.zero		1


	//   ....[41]....
        /*03cc*/ 	.word	0x00002ba0
        /*03d0*/ 	.word	0x000000ff
        /*03d4*/ 	.word	0x00000000
        /*03d8*/ 	.short	0x010a
        /*03da*/ 	.byte	0x04
	.zero		1


	//   ....[42]....
        /*03dc*/ 	.word	0x00002c40
        /*03e0*/ 	.word	0x00000000
        /*03e4*/ 	.word	0x00000000
        /*03e8*/ 	.short	0x010a
        /*03ea*/ 	.byte	0xff
	.zero		1


	//   ....[43]....
        /*03ec*/ 	.word	0x00002d60
        /*03f0*/ 	.word	0x00000002
        /*03f4*/ 	.word	0x000000d0
        /*03f8*/ 	.short	0x010a
        /*03fa*/ 	.byte	0xff
	.zero		1


	//   ....[44]....
        /*03fc*/ 	.word	0x00002dc0
        /*0400*/ 	.word	0x00000004
        /*0404*/ 	.word	0x00000000
        /*0408*/ 	.short	0x0101
        /*040a*/ 	.byte	0xff
	.zero		1


	//   ....[45]....
        /*040c*/ 	.word	0x00002de0
        /*0410*/ 	.word	0x000000ff
        /*0414*/ 	.word	0x00000080
        /*0418*/ 	.short	0x010a
        /*041a*/ 	.byte	0x04
	.zero		1


	//   ....[46]....
        /*041c*/ 	.word	0x00002f00
        /*0420*/ 	.word	0x00000002
        /*0424*/ 	.word	0x00000070
        /*0428*/ 	.short	0x010a
        /*042a*/ 	.byte	0xff
	.zero		1


	//   ....[47]....
        /*042c*/ 	.word	0x00003010
        /*0430*/ 	.word	0x00000002
        /*0434*/ 	.word	0x00000000
        /*0438*/ 	.short	0x0101
        /*043a*/ 	.byte	0xff
	.zero		1


	//   ....[48]....
        /*043c*/ 	.word	0x000030a0
        /*0440*/ 	.word	0x000000ff
        /*0444*/ 	.word	0x00000080
        /*0448*/ 	.short	0x0106
        /*044a*/ 	.byte	0x04
	.zero		1


	//   ....[49]....
        /*044c*/ 	.word	0x000030c0
        /*0450*/ 	.word	0x000000ff
        /*0454*/ 	.word	0x00000080
        /*0458*/ 	.short	0x010a
        /*045a*/ 	.byte	0x04
	.zero		1


	//   ....[50]....
        /*045c*/ 	.word	0x00003150
        /*0460*/ 	.word	0x000000ff
        /*0464*/ 	.word	0x00000080
        /*0468*/ 	.short	0x0106
        /*046a*/ 	.byte	0x07
	.zero		1


	//   ....[51]....
        /*046c*/ 	.word	0x00003190
        /*0470*/ 	.word	0x00000000
        /*0474*/ 	.word	0x00000080
        /*0478*/ 	.short	0x010a
        /*047a*/ 	.byte	0xff
	.zero		1


	//   ....[52]....
        /*047c*/ 	.word	0x00003760
        /*0480*/ 	.word	0x00000000
        /*0484*/ 	.word	0x00000070
        /*0488*/ 	.short	0x010a
        /*048a*/ 	.byte	0xff
	.zero		1


	//   ....[53]....
        /*048c*/ 	.word	0x00003860
        /*0490*/ 	.word	0x00000003
        /*0494*/ 	.word	0x00000000
        /*0498*/ 	.short	0x0101
        /*049a*/ 	.byte	0xff
	.zero		1


	//   ....[54]....
        /*049c*/ 	.word	0x00003870
        /*04a0*/ 	.word	0x000000ff
        /*04a4*/ 	.word	0x00000000
        /*04a8*/ 	.short	0x010a
        /*04aa*/ 	.byte	0x04
	.zero		1


	//   ....[55]....
        /*04ac*/ 	.word	0x000038f0
        /*04b0*/ 	.word	0x000000ff
        /*04b4*/ 	.word	0x000000b0
        /*04b8*/ 	.short	0x010a
        /*04ba*/ 	.byte	0x2e
	.zero		1


	//   ....[56]....
        /*04bc*/ 	.word	0x000039d0
        /*04c0*/ 	.word	0x000000ff
        /*04c4*/ 	.word	0x00000000
        /*04c8*/ 	.short	0x010a
        /*04ca*/ 	.byte	0x07
	.zero		1


	//   ....[57]....
        /*04cc*/ 	.word	0x00003b10
        /*04d0*/ 	.word	0x000000ff
        /*04d4*/ 	.word	0x00000000
        /*04d8*/ 	.short	0x010a
        /*04da*/ 	.byte	0x04
	.zero		1


	//   ....[58]....
        /*04dc*/ 	.word	0x00003ee0
        /*04e0*/ 	.word	0x000000ff
        /*04e4*/ 	.word	0x00000000
        /*04e8*/ 	.short	0x010a
        /*04ea*/ 	.byte	0x04
	.zero		1


	//   ....[59]....
        /*04ec*/ 	.word	0x00003f70
        /*04f0*/ 	.word	0x000000ff
        /*04f4*/ 	.word	0x00000000
        /*04f8*/ 	.short	0x010a
        /*04fa*/ 	.byte	0x05
	.zero		1


	//   ....[60]....
        /*04fc*/ 	.word	0x00004000
        /*0500*/ 	.word	0x000000ff
        /*0504*/ 	.word	0x00000000
        /*0508*/ 	.short	0x010a
        /*050a*/ 	.byte	0x05
	.zero		1


	//   ....[61]....
        /*050c*/ 	.word	0x00004090
        /*0510*/ 	.word	0x000000ff
        /*0514*/ 	.word	0x00000000
        /*0518*/ 	.short	0x010a
        /*051a*/ 	.byte	0x04
	.zero		1


	//   ....[62]....
        /*051c*/ 	.word	0x00004540
        /*0520*/ 	.word	0x0000000c
        /*0524*/ 	.word	0x00000070
        /*0528*/ 	.short	0x010a
        /*052a*/ 	.byte	0xff
	.zero		1


	//   ....[63]....
        /*052c*/ 	.word	0x000046b0
        /*0530*/ 	.word	0x00000000
        /*0534*/ 	.word	0x00000000
        /*0538*/ 	.short	0x0101
        /*053a*/ 	.byte	0xff
	.zero		1


	//   ....[64]....
        /*053c*/ 	.word	0x00004b50
        /*0540*/ 	.word	0x000000ff
        /*0544*/ 	.word	0x00000068
        /*0548*/ 	.short	0x010a
        /*054a*/ 	.byte	0x15
	.zero		1


	//   ....[65]....
        /*054c*/ 	.word	0x00004cd0
        /*0550*/ 	.word	0x000000ff
        /*0554*/ 	.word	0x00000040
        /*0558*/ 	.short	0x010a
        /*055a*/ 	.byte	0x15
	.zero		1


	//   ....[66]....
        /*055c*/ 	.word	0x00004e50
        /*0560*/ 	.word	0x000000ff
        /*0564*/ 	.word	0x00000020
        /*0568*/ 	.short	0x010b
        /*056a*/ 	.byte	0x15
	.zero		1


	//   ....[67]....
        /*056c*/ 	.word	0x00004e60
        /*0570*/ 	.word	0x000000ff
        /*0574*/ 	.word	0x00000000
        /*0578*/ 	.short	0x0101
        /*057a*/ 	.byte	0x06
	.zero		1


	//   ....[68]....
        /*057c*/ 	.word	0x00004e80
        /*0580*/ 	.word	0x000000ff
        /*0584*/ 	.word	0x00000048
        /*0588*/ 	.short	0x010a
        /*058a*/ 	.byte	0x15
	.zero		1


	//   ....[69]....
        /*058c*/ 	.word	0x00004fc0
        /*0590*/ 	.word	0x000000ff
        /*0594*/ 	.word	0x00000028
        /*0598*/ 	.short	0x010b
        /*059a*/ 	.byte	0x15
	.zero		1


	//   ....[70]....
        /*059c*/ 	.word	0x00004fd0
        /*05a0*/ 	.word	0x000000ff
        /*05a4*/ 	.word	0x00000000
        /*05a8*/ 	.short	0x0101
        /*05aa*/ 	.byte	0x07
	.zero		1


	//   ....[71]....
        /*05ac*/ 	.word	0x00004ff0
        /*05b0*/ 	.word	0x000000ff
        /*05b4*/ 	.word	0x00000050
        /*05b8*/ 	.short	0x010a
        /*05ba*/ 	.byte	0x15
	.zero		1


	//   ....[72]....
        /*05bc*/ 	.word	0x00005140
        /*05c0*/ 	.word	0x000000ff
        /*05c4*/ 	.word	0x00000030
        /*05c8*/ 	.short	0x010b
        /*05ca*/ 	.byte	0x15
	.zero		1


	//   ....[73]....
        /*05cc*/ 	.word	0x00005150
        /*05d0*/ 	.word	0x000000ff
        /*05d4*/ 	.word	0x00000000
        /*05d8*/ 	.short	0x0101
        /*05da*/ 	.byte	0x1d
	.zero		1


	//   ....[74]....
        /*05dc*/ 	.word	0x00005170
        /*05e0*/ 	.word	0x000000ff
        /*05e4*/ 	.word	0x00000058
        /*05e8*/ 	.short	0x010a
        /*05ea*/ 	.byte	0x15
	.zero		1


	//   ....[75]....
        /*05ec*/ 	.word	0x000052e0
        /*05f0*/ 	.word	0x000000ff
        /*05f4*/ 	.word	0x00000038
        /*05f8*/ 	.short	0x010b
        /*05fa*/ 	.byte	0x15
	.zero		1


	//   ....[76]....
        /*05fc*/ 	.word	0x000052f0
        /*0600*/ 	.word	0x000000ff
        /*0604*/ 	.word	0x00000000
        /*0608*/ 	.short	0x0101
        /*060a*/ 	.byte	0x18
	.zero		1


	//   ....[77]....
        /*060c*/ 	.word	0x00005300
        /*0610*/ 	.word	0x000000ff
        /*0614*/ 	.word	0x00000040
        /*0618*/ 	.short	0x010a
        /*061a*/ 	.byte	0x15
	.zero		1


	//   ....[78]....
        /*061c*/ 	.word	0x00005460
        /*0620*/ 	.word	0x000000ff
        /*0624*/ 	.word	0x00000020
        /*0628*/ 	.short	0x010b
        /*062a*/ 	.byte	0x15
	.zero		1


	//   ....[79]....
        /*062c*/ 	.word	0x00005470
        /*0630*/ 	.word	0x000000ff
        /*0634*/ 	.word	0x00000000
        /*0638*/ 	.short	0x0101
        /*063a*/ 	.byte	0x06
	.zero		1


	//   ....[80]....
        /*063c*/ 	.word	0x00005480
        /*0640*/ 	.word	0x000000ff
        /*0644*/ 	.word	0x00000048
        /*0648*/ 	.short	0x010a
        /*064a*/ 	.byte	0x15
	.zero		1


	//   ....[81]....
        /*064c*/ 	.word	0x000055e0
        /*0650*/ 	.word	0x000000ff
        /*0654*/ 	.word	0x00000028
        /*0658*/ 	.short	0x010b
        /*065a*/ 	.byte	0x15
	.zero		1


	//   ....[82]....
        /*065c*/ 	.word	0x000055f0
        /*0660*/ 	.word	0x000000ff
        /*0664*/ 	.word	0x00000000
        /*0668*/ 	.short	0x0101
        /*066a*/ 	.byte	0x07
	.zero		1


	//   ....[83]....
        /*066c*/ 	.word	0x00005600
        /*0670*/ 	.word	0x000000ff
        /*0674*/ 	.word	0x00000050
        /*0678*/ 	.short	0x010a
        /*067a*/ 	.byte	0x15
	.zero		1


	//   ....[84]....
        /*067c*/ 	.word	0x00005750
        /*0680*/ 	.word	0x000000ff
        /*0684*/ 	.word	0x00000030
        /*0688*/ 	.short	0x010b
        /*068a*/ 	.byte	0x15
	.zero		1


	//   ....[85]....
        /*068c*/ 	.word	0x00005760
        /*0690*/ 	.word	0x000000ff
        /*0694*/ 	.word	0x00000000
        /*0698*/ 	.short	0x0101
        /*069a*/ 	.byte	0x1d
	.zero		1


	//   ....[86]....
        /*069c*/ 	.word	0x00005770
        /*06a0*/ 	.word	0x000000ff
        /*06a4*/ 	.word	0x00000058
        /*06a8*/ 	.short	0x010a
        /*06aa*/ 	.byte	0x15
	.zero		1


	//   ....[87]....
        /*06ac*/ 	.word	0x00005960
        /*06b0*/ 	.word	0x000000ff
        /*06b4*/ 	.word	0x00000038
        /*06b8*/ 	.short	0x010b
        /*06ba*/ 	.byte	0x15
	.zero		1


	//   ....[88]....
        /*06bc*/ 	.word	0x00005970
        /*06c0*/ 	.word	0x000000ff
        /*06c4*/ 	.word	0x00000000
        /*06c8*/ 	.short	0x0101
        /*06ca*/ 	.byte	0x18
	.zero		1


	//   ....[89]....
        /*06cc*/ 	.word	0x00005990
        /*06d0*/ 	.word	0x000000ff
        /*06d4*/ 	.word	0x00000040
        /*06d8*/ 	.short	0x010a
        /*06da*/ 	.byte	0x15
	.zero		1


	//   ....[90]....
        /*06dc*/ 	.word	0x000059b0
        /*06e0*/ 	.word	0x000000ff
        /*06e4*/ 	.word	0x00000048
        /*06e8*/ 	.short	0x010a
        /*06ea*/ 	.byte	0x15
	.zero		1


	//   ....[91]....
        /*06ec*/ 	.word	0x000059d0
        /*06f0*/ 	.word	0x000000ff
        /*06f4*/ 	.word	0x00000050
        /*06f8*/ 	.short	0x010a
        /*06fa*/ 	.byte	0x15
	.zero		1


	//   ....[92]....
        /*06fc*/ 	.word	0x00005a20
        /*0700*/ 	.word	0x00000002
        /*0704*/ 	.word	0x00000058
        /*0708*/ 	.short	0x010a
        /*070a*/ 	.byte	0xff
	.zero		1


	//   ....[93]....
        /*070c*/ 	.word	0x00005d80
        /*0710*/ 	.word	0x00000000
        /*0714*/ 	.word	0x00000070
        /*0718*/ 	.short	0x010a
        /*071a*/ 	.byte	0xff
	.zero		1


	//   ....[94]....
        /*071c*/ 	.word	0x00005e50
        /*0720*/ 	.word	0x00000000
        /*0724*/ 	.word	0x00000000
        /*0728*/ 	.short	0x0101
        /*072a*/ 	.byte	0xff
	.zero		1


	//   ....[95]....
        /*072c*/ 	.word	0x00006af0
        /*0730*/ 	.word	0x000000ff
        /*0734*/ 	.word	0x00000020
        /*0738*/ 	.short	0x010a
        /*073a*/ 	.byte	0x2b
	.zero		1


	//   ....[96]....
        /*073c*/ 	.word	0x00006b50
        /*0740*/ 	.word	0x0000004d
        /*0744*/ 	.word	0x00000090
        /*0748*/ 	.short	0x010a
        /*074a*/ 	.byte	0xff
	.zero		1


	//   ....[97]....
        /*074c*/ 	.word	0x00006c70
        /*0750*/ 	.word	0x000000ff
        /*0754*/ 	.word	0x00000020
        /*0758*/ 	.short	0x010a
        /*075a*/ 	.byte	0x2b
	.zero		1


	//   ....[98]....
        /*075c*/ 	.word	0x00006d70
        /*0760*/ 	.word	0x0000004d
        /*0764*/ 	.word	0x00000090
        /*0768*/ 	.short	0x010a
        /*076a*/ 	.byte	0xff
	.zero		1


	//   ....[99]....
        /*076c*/ 	.word	0x00007570
        /*0770*/ 	.word	0x00000000
        /*0774*/ 	.word	0x00000000
        /*0778*/ 	.short	0x0101
        /*077a*/ 	.byte	0xff
	.zero		1


	//   ....[100]....
        /*077c*/ 	.word	0x00007580
        /*0780*/ 	.word	0x00000003
        /*0784*/ 	.word	0x00000020
        /*0788*/ 	.short	0x010a
        /*078a*/ 	.byte	0xff
	.zero		1


	//   ....[101]....
        /*078c*/ 	.word	0x00007650
        /*0790*/ 	.word	0x00000003
        /*0794*/ 	.word	0x00000020
        /*0798*/ 	.short	0x010a
        /*079a*/ 	.byte	0xff
	.zero		1


	//   ....[102]....
        /*079c*/ 	.word	0x00007ed0
        /*07a0*/ 	.word	0x00000053
        /*07a4*/ 	.word	0x00000000
        /*07a8*/ 	.short	0x0101
        /*07aa*/ 	.byte	0xff
	.zero		1


	//   ....[103]....
        /*07ac*/ 	.word	0x00007ef0
        /*07b0*/ 	.word	0x00000054
        /*07b4*/ 	.word	0x00000020
        /*07b8*/ 	.short	0x010a
        /*07ba*/ 	.byte	0xff
	.zero		1


	//   ....[104]....
        /*07bc*/ 	.word	0x00007fb0
        /*07c0*/ 	.word	0x00000054
        /*07c4*/ 	.word	0x00000020
        /*07c8*/ 	.short	0x010a
        /*07ca*/ 	.byte	0xff
	.zero		1


	//   ....[105]....
        /*07cc*/ 	.word	0x00008830
        /*07d0*/ 	.word	0x00000053
        /*07d4*/ 	.word	0x00000000
        /*07d8*/ 	.short	0x0101
        /*07da*/ 	.byte	0xff
	.zero		1


	//   ....[106]....
        /*07dc*/ 	.word	0x00008850
        /*07e0*/ 	.word	0x00000054
        /*07e4*/ 	.word	0x00000020
        /*07e8*/ 	.short	0x010a
        /*07ea*/ 	.byte	0xff
	.zero		1


	//   ....[107]....
        /*07ec*/ 	.word	0x00008920
        /*07f0*/ 	.word	0x00000054
        /*07f4*/ 	.word	0x00000020
        /*07f8*/ 	.short	0x010a
        /*07fa*/ 	.byte	0xff
	.zero		1


	//   ....[108]....
        /*07fc*/ 	.word	0x000091e0
        /*0800*/ 	.word	0x00000054
        /*0804*/ 	.word	0x00000000
        /*0808*/ 	.short	0x0101
        /*080a*/ 	.byte	0xff
	.zero		1


	//   ....[109]....
        /*080c*/ 	.word	0x00009200
        /*0810*/ 	.word	0x00000055
        /*0814*/ 	.word	0x00000020
        /*0818*/ 	.short	0x010a
        /*081a*/ 	.byte	0xff
	.zero		1


	//   ....[110]....
        /*081c*/ 	.word	0x000092c0
        /*0820*/ 	.word	0x00000055
        /*0824*/ 	.word	0x00000020
        /*0828*/ 	.short	0x010a
        /*082a*/ 	.byte	0xff
	.zero		1


	//   ....[111]....
        /*082c*/ 	.word	0x00009bc0
        /*0830*/ 	.word	0x00000054
        /*0834*/ 	.word	0x00000000
        /*0838*/ 	.short	0x0101
        /*083a*/ 	.byte	0xff
	.zero		1


	//   ....[112]....
        /*083c*/ 	.word	0x00009be0
        /*0840*/ 	.word	0x00000055
        /*0844*/ 	.word	0x00000020
        /*0848*/ 	.short	0x010a
        /*084a*/ 	.byte	0xff
	.zero		1


	//   ....[113]....
        /*084c*/ 	.word	0x00009ca0
        /*0850*/ 	.word	0x00000055
        /*0854*/ 	.word	0x00000020
        /*0858*/ 	.short	0x010a
        /*085a*/ 	.byte	0xff
	.zero		1


	//   ....[114]....
        /*085c*/ 	.word	0x0000a570
        /*0860*/ 	.word	0x00000054
        /*0864*/ 	.word	0x00000000
        /*0868*/ 	.short	0x0101
        /*086a*/ 	.byte	0xff
	.zero		1


	//   ....[115]....
        /*086c*/ 	.word	0x0000a590
        /*0870*/ 	.word	0x00000055
        /*0874*/ 	.word	0x00000020
        /*0878*/ 	.short	0x010a
        /*087a*/ 	.byte	0xff
	.zero		1


	//   ....[116]....
        /*087c*/ 	.word	0x0000a650
        /*0880*/ 	.word	0x00000055
        /*0884*/ 	.word	0x00000020
        /*0888*/ 	.short	0x010a
        /*088a*/ 	.byte	0xff
	.zero		1


	//   ....[117]....
        /*088c*/ 	.word	0x0000af20
        /*0890*/ 	.word	0x00000054
        /*0894*/ 	.word	0x00000000
        /*0898*/ 	.short	0x0101
        /*089a*/ 	.byte	0xff
	.zero		1


	//   ....[118]....
        /*089c*/ 	.word	0x0000af40
        /*08a0*/ 	.word	0x00000055
        /*08a4*/ 	.word	0x00000020
        /*08a8*/ 	.short	0x010a
        /*08aa*/ 	.byte	0xff
	.zero		1


	//   ....[119]....
        /*08ac*/ 	.word	0x0000b000
        /*08b0*/ 	.word	0x00000055
        /*08b4*/ 	.word	0x00000020
        /*08b8*/ 	.short	0x010a
        /*08ba*/ 	.byte	0xff
	.zero		1


	//   ....[120]....
        /*08bc*/ 	.word	0x0000b5d0
        /*08c0*/ 	.word	0x000000ff
        /*08c4*/ 	.word	0x00000000
        /*08c8*/ 	.short	0x0101
        /*08ca*/ 	.byte	0x04
	.zero		1


	//   ....[121]....
        /*08cc*/ 	.word	0x0000b8e0
        /*08d0*/ 	.word	0x00000002
        /*08d4*/ 	.word	0x00000000
        /*08d8*/ 	.short	0x0101
        /*08da*/ 	.byte	0xff
	.zero		1


	//   ....[122]....
        /*08dc*/ 	.word	0x0000bb90
        /*08e0*/ 	.word	0x000000ff
        /*08e4*/ 	.word	0x00000000
        /*08e8*/ 	.short	0x0101
        /*08ea*/ 	.byte	0x04
	.zero		1


	//   ....[123]....
        /*08ec*/ 	.word	0x0000bbb0
        /*08f0*/ 	.word	0x00000003
        /*08f4*/ 	.word	0x000000e0
        /*08f8*/ 	.short	0x010a
        /*08fa*/ 	.byte	0xff
	.zero		1


	//   ....[124]....
        /*08fc*/ 	.word	0x0000bc10
        /*0900*/ 	.word	0x00000000
        /*0904*/ 	.word	0x00000010
        /*0908*/ 	.short	0x010a
        /*090a*/ 	.byte	0xff
	.zero		1


	//   ....[125]....
        /*090c*/ 	.word	0x0000bc70
        /*0910*/ 	.word	0x00000000
        /*0914*/ 	.word	0x00000010
        /*0918*/ 	.short	0x010a
        /*091a*/ 	.byte	0xff
	.zero		1


	//   ....[126]....
        /*091c*/ 	.word	0x0000bcc0
        /*0920*/ 	.word	0x00000003
        /*0924*/ 	.word	0x00000070
        /*0928*/ 	.short	0x010a
        /*092a*/ 	.byte	0xff
	.zero		1


	//   ....[127]....
        /*092c*/ 	.word	0x0000bd20
        /*0930*/ 	.word	0x00000000
        /*0934*/ 	.word	0x00000000
        /*0938*/ 	.short	0x010a
        /*093a*/ 	.byte	0xff
	.zero		1


	//   ....[128]....
        /*093c*/ 	.word	0x0000bd70
        /*0940*/ 	.word	0x00000002
        /*0944*/ 	.word	0x000000d0
        /*0948*/ 	.short	0x010a
        /*094a*/ 	.byte	0xff
	.zero		1


	//   ....[129]....
        /*094c*/ 	.word	0x0000bdd0
        /*0950*/ 	.word	0x00000002
        /*0954*/ 	.word	0x00000080
        /*0958*/ 	.short	0x010a
        /*095a*/ 	.byte	0xff
	.zero		1


	//   ....[130]....
        /*095c*/ 	.word	0x0000be20
        /*0960*/ 	.word	0x00000002
        /*0964*/ 	.word	0x00000070
        /*0968*/ 	.short	0x010a
        /*096a*/ 	.byte	0xff
	.zero		1


	//   ....[131]....
        /*096c*/ 	.word	0x0000be80
        /*0970*/ 	.word	0x00000000
        /*0974*/ 	.word	0x00000080
        /*0978*/ 	.short	0x010a
        /*097a*/ 	.byte	0xff
	.zero		1


	//   ....[132]....
        /*097c*/ 	.word	0x0000bed0
        /*0980*/ 	.word	0x00000000
        /*0984*/ 	.word	0x00000070
        /*0988*/ 	.short	0x010a
        /*098a*/ 	.byte	0xff
	.zero		1


	//   ....[133]....
        /*098c*/ 	.word	0x0000bf30
        /*0990*/ 	.word	0x00000003
        /*0994*/ 	.word	0x000000b0
        /*0998*/ 	.short	0x010a
        /*099a*/ 	.byte	0xff
	.zero		1


	//   ....[134]....
        /*099c*/ 	.word	0x0000bf90
        /*09a0*/ 	.word	0x00000000
        /*09a4*/ 	.word	0x00000000
        /*09a8*/ 	.short	0x010a
        /*09aa*/ 	.byte	0xff
	.zero		1


	//   ....[135]....
        /*09ac*/ 	.word	0x0000bff0
        /*09b0*/ 	.word	0x00000000
        /*09b4*/ 	.word	0x00000000
        /*09b8*/ 	.short	0x010a
        /*09ba*/ 	.byte	0xff
	.zero		1


	//   ....[136]....
        /*09bc*/ 	.word	0x0000c050
        /*09c0*/ 	.word	0x00000000
        /*09c4*/ 	.word	0x00000000
        /*09c8*/ 	.short	0x010a
        /*09ca*/ 	.byte	0xff
	.zero		1


	//   ....[137]....
        /*09cc*/ 	.word	0x0000c0b0
        /*09d0*/ 	.word	0x00000000
        /*09d4*/ 	.word	0x00000000
        /*09d8*/ 	.short	0x010a
        /*09da*/ 	.byte	0xff
	.zero		1


	//   ....[138]....
        /*09dc*/ 	.word	0x0000c110
        /*09e0*/ 	.word	0x00000000
        /*09e4*/ 	.word	0x00000000
        /*09e8*/ 	.short	0x010a
        /*09ea*/ 	.byte	0xff
	.zero		1


	//   ....[139]....
        /*09ec*/ 	.word	0x0000c160
        /*09f0*/ 	.word	0x0000000c
        /*09f4*/ 	.word	0x00000070
        /*09f8*/ 	.short	0x010a
        /*09fa*/ 	.byte	0xff
	.zero		1


	//   ....[140]....
        /*09fc*/ 	.word	0x0000c1c0
        /*0a00*/ 	.word	0x00000000
        /*0a04*/ 	.word	0x00000068
        /*0a08*/ 	.short	0x010a
        /*0a0a*/ 	.byte	0xff
	.zero		1


	//   ....[141]....
        /*0a0c*/ 	.word	0x0000c220
        /*0a10*/ 	.word	0x00000009
        /*0a14*/ 	.word	0x00000040
        /*0a18*/ 	.short	0x010a
        /*0a1a*/ 	.byte	0xff
	.zero		1


	//   ....[142]....
        /*0a1c*/ 	.word	0x0000c280
        /*0a20*/ 	.word	0x00000009
        /*0a24*/ 	.word	0x00000048
        /*0a28*/ 	.short	0x010a
        /*0a2a*/ 	.byte	0xff
	.zero		1


	//   ....[143]....
        /*0a2c*/ 	.word	0x0000c2e0
        /*0a30*/ 	.word	0x00000009
        /*0a34*/ 	.word	0x00000050
        /*0a38*/ 	.short	0x010a
        /*0a3a*/ 	.byte	0xff
	.zero		1


	//   ....[144]....
        /*0a3c*/ 	.word	0x0000c340
        /*0a40*/ 	.word	0x00000009
        /*0a44*/ 	.word	0x00000058
        /*0a48*/ 	.short	0x010a
        /*0a4a*/ 	.byte	0xff
	.zero		1


	//   ....[145]....
        /*0a4c*/ 	.word	0x0000c3a0
        /*0a50*/ 	.word	0x00000000
        /*0a54*/ 	.word	0x00000040
        /*0a58*/ 	.short	0x010a
        /*0a5a*/ 	.byte	0xff
	.zero		1


	//   ....[146]....
        /*0a5c*/ 	.word	0x0000c400
        /*0a60*/ 	.word	0x00000000
        /*0a64*/ 	.word	0x00000048
        /*0a68*/ 	.short	0x010a
        /*0a6a*/ 	.byte	0xff
	.zero		1


	//   ....[147]....
        /*0a6c*/ 	.word	0x0000c460
        /*0a70*/ 	.word	0x00000000
        /*0a74*/ 	.word	0x00000050
        /*0a78*/ 	.short	0x010a
        /*0a7a*/ 	.byte	0xff
	.zero		1


	//   ....[148]....
        /*0a7c*/ 	.word	0x0000c4c0
        /*0a80*/ 	.word	0x00000000
        /*0a84*/ 	.word	0x00000058
        /*0a88*/ 	.short	0x010a
        /*0a8a*/ 	.byte	0xff
	.zero		1


	//   ....[149]....
        /*0a8c*/ 	.word	0x0000c520
        /*0a90*/ 	.word	0x00000003
        /*0a94*/ 	.word	0x00000040
        /*0a98*/ 	.short	0x010a
        /*0a9a*/ 	.byte	0xff
	.zero		1


	//   ....[150]....
        /*0a9c*/ 	.word	0x0000c580
        /*0aa0*/ 	.word	0x00000003
        /*0aa4*/ 	.word	0x00000048
        /*0aa8*/ 	.short	0x010a
        /*0aaa*/ 	.byte	0xff
	.zero		1


	//   ....[151]....
        /*0aac*/ 	.word	0x0000c5e0
        /*0ab0*/ 	.word	0x00000003
        /*0ab4*/ 	.word	0x00000050
        /*0ab8*/ 	.short	0x010a
        /*0aba*/ 	.byte	0xff
	.zero		1


	//   ....[152]....
        /*0abc*/ 	.word	0x0000c630
        /*0ac0*/ 	.word	0x00000000
        /*0ac4*/ 	.word	0x00000070
        /*0ac8*/ 	.short	0x010a
        /*0aca*/ 	.byte	0xff
	.zero		1


	//   ....[153]....
        /*0acc*/ 	.word	0x0000c690
        /*0ad0*/ 	.word	0x00000000
        /*0ad4*/ 	.word	0x00000020
        /*0ad8*/ 	.short	0x010a
        /*0ada*/ 	.byte	0xff
	.zero		1


	//   ....[154]....
        /*0adc*/ 	.word	0x0000c6e0
        /*0ae0*/ 	.word	0x0000004d
        /*0ae4*/ 	.word	0x00000090
        /*0ae8*/ 	.short	0x010a
        /*0aea*/ 	.byte	0xff
	.zero		1


	//   ....[155]....
        /*0aec*/ 	.word	0x0000c730
        /*0af0*/ 	.word	0x00000003
        /*0af4*/ 	.word	0x00000020
        /*0af8*/ 	.short	0x010a
        /*0afa*/ 	.byte	0xff
	.zero		1


	//   ....[156]....
        /*0afc*/ 	.word	0x0000c780
        /*0b00*/ 	.word	0x00000054
        /*0b04*/ 	.word	0x00000020
        /*0b08*/ 	.short	0x010a
        /*0b0a*/ 	.byte	0xff
	.zero		1


	//   ....[157]....
        /*0b0c*/ 	.word	0x0000c7d0
        /*0b10*/ 	.word	0x00000054
        /*0b14*/ 	.word	0x00000020
        /*0b18*/ 	.short	0x010a
        /*0b1a*/ 	.byte	0xff
	.zero		1


	//   ....[158]....
        /*0b1c*/ 	.word	0x0000c820
        /*0b20*/ 	.word	0x00000055
        /*0b24*/ 	.word	0x00000020
        /*0b28*/ 	.short	0x010a
        /*0b2a*/ 	.byte	0xff
	.zero		1


	//   ....[159]....
        /*0b2c*/ 	.word	0x0000c870
        /*0b30*/ 	.word	0x00000055
        /*0b34*/ 	.word	0x00000020
        /*0b38*/ 	.short	0x010a
        /*0b3a*/ 	.byte	0xff
	.zero		1


	//   ....[160]....
        /*0b3c*/ 	.word	0x0000c8c0
        /*0b40*/ 	.word	0x00000055
        /*0b44*/ 	.word	0x00000020
        /*0b48*/ 	.short	0x010a
        /*0b4a*/ 	.byte	0xff
	.zero		1


	//   ....[161]....
        /*0b4c*/ 	.word	0x0000c910
        /*0b50*/ 	.word	0x00000055
        /*0b54*/ 	.word	0x00000020
        /*0b58*/ 	.short	0x010a
        /*0b5a*/ 	.byte	0xff
	.zero		1


	//----- nvinfo : EIATTR_NUM_MBARRIERS
	.align		4
.L_47:
        /*0b5c*/ 	.byte	0x03, 0x38
        /*0b5e*/ 	.short	0x001e


	//----- nvinfo : EIATTR_EXIT_INSTR_OFFSETS
	.align		4
        /*0b60*/ 	.byte	0x04, 0x1c
        /*0b62*/ 	.short	(.L_49 - .L_48)


	//   ....[0]....
.L_48:
        /*0b64*/ 	.word	0x00002c70


	//   ....[1]....
        /*0b68*/ 	.word	0x00003160


	//   ....[2]....
        /*0b6c*/ 	.word	0x000031c0


	//   ....[3]....
        /*0b70*/ 	.word	0x000042f0


	//   ....[4]....
        /*0b74*/ 	.word	0x00005a50


	//   ....[5]....
        /*0b78*/ 	.word	0x00005a90


	//   ....[6]....
        /*0b7c*/ 	.word	0x0000ba80


	//   ....[7]....
        /*0b80*/ 	.word	0x0000bb00


	//   ....[8]....
        /*0b84*/ 	.word	0x0000bb30


	//   ....[9]....
        /*0b88*/ 	.word	0x0000bba0


	//----- nvinfo : EIATTR_MAX_THREADS
	.align		4
.L_49:
        /*0b8c*/ 	.byte	0x04, 0x05
        /*0b8e*/ 	.short	(.L_51 - .L_50)
.L_50:
        /*0b90*/ 	.word	0x00000100
        /*0b94*/ 	.word	0x00000001
        /*0b98*/ 	.word	0x00000001


	//----- nvinfo : EIATTR_CRS_STACK_SIZE
	.align		4
.L_51:
        /*0b9c*/ 	.byte	0x04, 0x1e
        /*0b9e*/ 	.short	(.L_53 - .L_52)
.L_52:
        /*0ba0*/ 	.word	0x00000000


	//----- nvinfo : EIATTR_CBANK_PARAM_SIZE
	.align		4
.L_53:
        /*0ba4*/ 	.byte	0x03, 0x19
        /*0ba6*/ 	.short	0x0800


	//----- nvinfo : EIATTR_PARAM_CBANK
	.align		4
        /*0ba8*/ 	.byte	0x04, 0x0a
        /*0baa*/ 	.short	(.L_55 - .L_54)
	.align		4
.L_54:
        /*0bac*/ 	.word	index@(.nv.constant0._ZN7cutlass13device_kernelINS_4gemm6kernel13GemmUniversalIN4cute5tupleIJiiiiEEENS1_10collective13CollectiveMmaINS1_35MainloopSm100TmaUmmaWarpSpecializedILi2ELi2ELi4ENS5_IJNS4_1CILi4EEENSA_ILi2EEENSA_ILi1EEEEEEEENS5_IJNSA_ILi64EEENSA_ILi256EEESG_EEENS_10tfloat32_tENS5_IJlSD_lEEESJ_SK_NS4_8TiledMMAINS4_8MMA_AtomIJNS4_17SM100_MMA_TF32_SSISJ_SJ_fLi64ELi256ELNS4_4UMMA5MajorE0ELSP_0ELNSO_7ScaleInE0ELSQ_0EEEEEENS4_6LayoutINS5_IJSD_SD_SD_EEENS5_IJNSA_ILi0EEESV_SV_EEEEENS5_IJNS4_10UnderscoreESY_SY_EEEEENS4_23SM90_TMA_LOAD_MULTICASTENS4_14ComposedLayoutINS4_7SwizzleILi3ELi4ELi3EEENS4_18smem_ptr_flag_bitsILi32EEENST_INS5_IJNSA_ILi8EEENSA_ILi32EEEEEENS5_IJS18_SD_EEEEEEEvNS4_8identityES11_S1C_vS1D_EENS_8epilogue10collective18CollectiveEpilogueINS1F_23Sm100TmaWarpSpecializedILi4ELi2ELi16ELb1ELb0EEEJSI_NS5_IJNST_ISG_SD_EENST_IS18_SD_EEEEESJ_SK_SJ_SK_NS1F_6fusion15FusionCallbacksIS1J_NS1N_17LinearCombinationISJ_fSJ_fLNS_15FloatRoundStyleE2EEESI_S1M_JEEENS4_5SM1004TMEM4LOAD26SM100_TMEM_LOAD_16dp128b8xENS4_13SM90_TMA_LOADES1C_NS4_17SM75_U32x4_LDSM_NENS4_14SM90_TMA_STOREES1C_NS4_17SM90_U32x4_STSM_NENS4_39AutoVectorizingCopyWithAssumedAlignmentILi128EEEEEEvvEEEEvNT_6ParamsE)
        /*0bb0*/ 	.short	0x0380
        /*0bb2*/ 	.short	0x0800


	//----- nvinfo : EIATTR_SW_WAR
	.align		4
.L_55:
        /*0bb4*/ 	.byte	0x04, 0x36
        /*0bb6*/ 	.short	(.L_57 - .L_56)
.L_56:
        /*0bb8*/ 	.word	0x00000008
.L_57:


//--------------------- .nv.callgraph             --------------------------
	.section	.nv.callgraph,"",@"SHT_CUDA_CALLGRAPH"
	.align	4
	.sectionentsize	8
	.align		4
        /*0000*/ 	.word	0x00000000
	.align		4
        /*0004*/ 	.word	0xffffffff
	.align		4
        /*0008*/ 	.word	index@(_ZN7cutlass13device_kernelINS_4gemm6kernel13GemmUniversalIN4cute5tupleIJiiiiEEENS1_10collective13CollectiveMmaINS1_35MainloopSm100TmaUmmaWarpSpecializedILi2ELi2ELi4ENS5_IJNS4_1CILi4EEENSA_ILi2EEENSA_ILi1EEEEEEEENS5_IJNSA_ILi64EEENSA_ILi256EEESG_EEENS_10tfloat32_tENS5_IJlSD_lEEESJ_SK_NS4_8TiledMMAINS4_8MMA_AtomIJNS4_17SM100_MMA_TF32_SSISJ_SJ_fLi64ELi256ELNS4_4UMMA5MajorE0ELSP_0ELNSO_7ScaleInE0ELSQ_0EEEEEENS4_6LayoutINS5_IJSD_SD_SD_EEENS5_IJNSA_ILi0EEESV_SV_EEEEENS5_IJNS4_10UnderscoreESY_SY_EEEEENS4_23SM90_TMA_LOAD_MULTICASTENS4_14ComposedLayoutINS4_7SwizzleILi3ELi4ELi3EEENS4_18smem_ptr_flag_bitsILi32EEENST_INS5_IJNSA_ILi8EEENSA_ILi32EEEEEENS5_IJS18_SD_EEEEEEEvNS4_8identityES11_S1C_vS1D_EENS_8epilogue10collective18CollectiveEpilogueINS1F_23Sm100TmaWarpSpecializedILi4ELi2ELi16ELb1ELb0EEEJSI_NS5_IJNST_ISG_SD_EENST_IS18_SD_EEEEESJ_SK_SJ_SK_NS1F_6fusion15FusionCallbacksIS1J_NS1N_17LinearCombinationISJ_fSJ_fLNS_15FloatRoundStyleE2EEESI_S1M_JEEENS4_5SM1004TMEM4LOAD26SM100_TMEM_LOAD_16dp128b8xENS4_13SM90_TMA_LOADES1C_NS4_17SM75_U32x4_LDSM_NENS4_14SM90_TMA_STOREES1C_NS4_17SM90_U32x4_STSM_NENS4_39AutoVectorizingCopyWithAssumedAlignmentILi128EEEEEEvvEEEEvNT_6ParamsE)
	.align		4
        /*000c*/ 	.word	index@(__assertfail)
	.align		4
        /*0010*/ 	.word	0x00000000
	.align		4
        /*0014*/ 	.word	0xfffffffe
	.align		4
        /*0018*/ 	.word	0x00000000
	.align		4
        /*001c*/ 	.word	0xfffffffd
	.align		4
        /*0020*/ 	.word	0x00000000
	.align		4
        /*0024*/ 	.word	0xfffffffc


//--------------------- .nv.constant4             --------------------------
	.section	.nv.constant4,"a",@progbits
	.align	8
	.align		8
.nv.constant4:
        /*0000*/ 	.dword	__assertfail
	.align		8
        /*0008*/ 	.dword	__unnamed_1
	.align		8
        /*0010*/ 	.dword	__unnamed_2
	.align		8
        /*0018*/ 	.dword	_ZN40_INTERNAL_d96865a4_4_k_cu_946dbeae_337514cuda3std3__45__cpo5beginE
	.align		8
        /*0020*/ 	.dword	_ZN40_INTERNAL_d96865a4_4_k_cu_946dbeae_337514cuda3std3__45__cpo3endE
	.align		8
        /*0028*/ 	.dword	_ZN40_INTERNAL_d96865a4_4_k_cu_946dbeae_337514cuda3std3__45__cpo6cbeginE
	.align		8
        /*0030*/ 	.dword	_ZN40_INTERNAL_d96865a4_4_k_cu_946dbeae_337514cuda3std3__45__cpo4cendE
	.align		8
        /*0038*/ 	.dword	_ZN40_INTERNAL_d96865a4_4_k_cu_946dbeae_337514cuda3std3__442_GLOBAL__N__d96865a4_4_k_cu_946dbeae_337516ignoreE
	.align		8
        /*0040*/ 	.dword	_ZN40_INTERNAL_d96865a4_4_k_cu_946dbeae_337514cuda3std3__419piecewise_constructE
	.align		8
        /*0048*/ 	.dword	_ZN40_INTERNAL_d96865a4_4_k_cu_946dbeae_337514cuda3std3__48in_placeE
	.align		8
        /*0050*/ 	.dword	_ZN40_INTERNAL_d96865a4_4_k_cu_946dbeae_337514cuda3std6ranges3__45__cpo4swapE
	.align		8
        /*0058*/ 	.dword	_ZN40_INTERNAL_d96865a4_4_k_cu_946dbeae_337514cuda3std6ranges3__45__cpo9iter_moveE
	.align		8
        /*0060*/ 	.dword	_ZN40_INTERNAL_d96865a4_4_k_cu_946dbeae_337514cute7productE
	.align		8
        /*0068*/ 	.dword	_ZN40_INTERNAL_d96865a4_4_k_cu_946dbeae_337514cute1_E
	.align		8
        /*0070*/ 	.dword	$str$25
	.align		8
        /*0078*/ 	.dword	$str$26
	.align		8
        /*0080*/ 	.dword	$str$27
	.align		8
        /*0088*/ 	.dword	$str$28


//--------------------- .text._ZN7cutlass13device_kernelINS_4gemm6kernel13GemmUniversalIN4cute5tupleIJiiiiEEENS1_10collective13CollectiveMmaINS1_35MainloopSm100TmaUmmaWarpSpecializedILi2ELi2ELi4ENS5_IJNS4_1CILi4EEENSA_ILi2EEENSA_ILi1EEEEEEEENS5_IJNSA_ILi64EEENSA_ILi256EEESG_EEENS_10tfloat32_tENS5_IJlSD_lEEESJ_SK_NS4_8TiledMMAINS4_8MMA_AtomIJNS4_17SM100_MMA_TF32_SSISJ_SJ_fLi64ELi256ELNS4_4UMMA5MajorE0ELSP_0ELNSO_7ScaleInE0ELSQ_0EEEEEENS4_6LayoutINS5_IJSD_SD_SD_EEENS5_IJNSA_ILi0EEESV_SV_EEEEENS5_IJNS4_10UnderscoreESY_SY_EEEEENS4_23SM90_TMA_LOAD_MULTICASTENS4_14ComposedLayoutINS4_7SwizzleILi3ELi4ELi3EEENS4_18smem_ptr_flag_bitsILi32EEENST_INS5_IJNSA_ILi8EEENSA_ILi32EEEEEENS5_IJS18_SD_EEEEEEEvNS4_8identityES11_S1C_vS1D_EENS_8epilogue10collective18CollectiveEpilogueINS1F_23Sm100TmaWarpSpecializedILi4ELi2ELi16ELb1ELb0EEEJSI_NS5_IJNST_ISG_SD_EENST_IS18_SD_EEEEESJ_SK_SJ_SK_NS1F_6fusion15FusionCallbacksIS1J_NS1N_17LinearCombinationISJ_fSJ_fLNS_15FloatRoundStyleE2EEESI_S1M_JEEENS4_5SM1004TMEM4LOAD26SM100_TMEM_LOAD_16dp128b8xENS4_13SM90_TMA_LOADES1C_NS4_17SM75_U32x4_LDSM_NENS4_14SM90_TMA_STOREES1C_NS4_17SM90_U32x4_STSM_NENS4_39AutoVectorizingCopyWithAssumedAlignmentILi128EEEEEEvvEEEEvNT_6ParamsE --------------------------
	.section	.text._ZN7cutlass13device_kernelINS_4gemm6kernel13GemmUniversalIN4cute5tupleIJiiiiEEENS1_10collective13CollectiveMmaINS1_35MainloopSm100TmaUmmaWarpSpecializedILi2ELi2ELi4ENS5_IJNS4_1CILi4EEENSA_ILi2EEENSA_ILi1EEEEEEEENS5_IJNSA_ILi64EEENSA_ILi256EEESG_EEENS_10tfloat32_tENS5_IJlSD_lEEESJ_SK_NS4_8TiledMMAINS4_8MMA_AtomIJNS4_17SM100_MMA_TF32_SSISJ_SJ_fLi64ELi256ELNS4_4UMMA5MajorE0ELSP_0ELNSO_7ScaleInE0ELSQ_0EEEEEENS4_6LayoutINS5_IJSD_SD_SD_EEENS5_IJNSA_ILi0EEESV_SV_EEEEENS5_IJNS4_10UnderscoreESY_SY_EEEEENS4_23SM90_TMA_LOAD_MULTICASTENS4_14ComposedLayoutINS4_7SwizzleILi3ELi4ELi3EEENS4_18smem_ptr_flag_bitsILi32EEENST_INS5_IJNSA_ILi8EEENSA_ILi32EEEEEENS5_IJS18_SD_EEEEEEEvNS4_8identityES11_S1C_vS1D_EENS_8epilogue10collective18CollectiveEpilogueINS1F_23Sm100TmaWarpSpecializedILi4ELi2ELi16ELb1ELb0EEEJSI_NS5_IJNST_ISG_SD_EENST_IS18_SD_EEEEESJ_SK_SJ_SK_NS1F_6fusion15FusionCallbacksIS1J_NS1N_17LinearCombinationISJ_fSJ_fLNS_15FloatRoundStyleE2EEESI_S1M_JEEENS4_5SM1004TMEM4LOAD26SM100_TMEM_LOAD_16dp128b8xENS4_13SM90_TMA_LOADES1C_NS4_17SM75_U32x4_LDSM_NENS4_14SM90_TMA_STOREES1C_NS4_17SM90_U32x4_STSM_NENS4_39AutoVectorizingCopyWithAssumedAlignmentILi128EEEEEEvvEEEEvNT_6ParamsE,"ax",@progbits
	.align	128
.text._ZN7cutlass13device_kernelINS_4gemm6kernel13GemmUniversalIN4cute5tupleIJiiiiEEENS1_10collective13CollectiveMmaINS1_35MainloopSm100TmaUmmaWarpSpecializedILi2ELi2ELi4ENS5_IJNS4_1CILi4EEENSA_ILi2EEENSA_ILi1EEEEEEEENS5_IJNSA_ILi64EEENSA_ILi256EEESG_EEENS_10tfloat32_tENS5_IJlSD_lEEESJ_SK_NS4_8TiledMMAINS4_8MMA_AtomIJNS4_17SM100_MMA_TF32_SSISJ_SJ_fLi64ELi256ELNS4_4UMMA5MajorE0ELSP_0ELNSO_7ScaleInE0ELSQ_0EEEEEENS4_6LayoutINS5_IJSD_SD_SD_EEENS5_IJNSA_ILi0EEESV_SV_EEEEENS5_IJNS4_10UnderscoreESY_SY_EEEEENS4_23SM90_TMA_LOAD_MULTICASTENS4_14ComposedLayoutINS4_7SwizzleILi3ELi4ELi3EEENS4_18smem_ptr_flag_bitsILi32EEENST_INS5_IJNSA_ILi8EEENSA_ILi32EEEEEENS5_IJS18_SD_EEEEEEEvNS4_8identityES11_S1C_vS1D_EENS_8epilogue10collective18CollectiveEpilogueINS1F_23Sm100TmaWarpSpecializedILi4ELi2ELi16ELb1ELb0EEEJSI_NS5_IJNST_ISG_SD_EENST_IS18_SD_EEEEESJ_SK_SJ_SK_NS1F_6fusion15FusionCallbacksIS1J_NS1N_17LinearCombinationISJ_fSJ_fLNS_15FloatRoundStyleE2EEESI_S1M_JEEENS4_5SM1004TMEM4LOAD26SM100_TMEM_LOAD_16dp128b8xENS4_13SM90_TMA_LOADES1C_NS4_17SM75_U32x4_LDSM_NENS4_14SM90_TMA_STOREES1C_NS4_17SM90_U32x4_STSM_NENS4_39AutoVectorizingCopyWithAssumedAlignmentILi128EEEEEEvvEEEEvNT_6ParamsE:
        .type           _ZN7cutlass13device_kernelINS_4gemm6kernel13GemmUniversalIN4cute5tupleIJiiiiEEENS1_10collective13CollectiveMmaINS1_35MainloopSm100TmaUmmaWarpSpecializedILi2ELi2ELi4ENS5_IJNS4_1CILi4EEENSA_ILi2EEENSA_ILi1EEEEEEEENS5_IJNSA_ILi64EEENSA_ILi256EEESG_EEENS_10tfloat32_tENS5_IJlSD_lEEESJ_SK_NS4_8TiledMMAINS4_8MMA_AtomIJNS4_17SM100_MMA_TF32_SSISJ_SJ_fLi64ELi256ELNS4_4UMMA5MajorE0ELSP_0ELNSO_7ScaleInE0ELSQ_0EEEEEENS4_6LayoutINS5_IJSD_SD_SD_EEENS5_IJNSA_ILi0EEESV_SV_EEEEENS5_IJNS4_10UnderscoreESY_SY_EEEEENS4_23SM90_TMA_LOAD_MULTICASTENS4_14ComposedLayoutINS4_7SwizzleILi3ELi4ELi3EEENS4_18smem_ptr_flag_bitsILi32EEENST_INS5_IJNSA_ILi8EEENSA_ILi32EEEEEENS5_IJS18_SD_EEEEEEEvNS4_8identityES11_S1C_vS1D_EENS_8epilogue10collective18CollectiveEpilogueINS1F_23Sm100TmaWarpSpecializedILi4ELi2ELi16ELb1ELb0EEEJSI_NS5_IJNST_ISG_SD_EENST_IS18_SD_EEEEESJ_SK_SJ_SK_NS1F_6fusion15FusionCallbacksIS1J_NS1N_17LinearCombinationISJ_fSJ_fLNS_15FloatRoundStyleE2EEESI_S1M_JEEENS4_5SM1004TMEM4LOAD26SM100_TMEM_LOAD_16dp128b8xENS4_13SM90_TMA_LOADES1C_NS4_17SM75_U32x4_LDSM_NENS4_14SM90_TMA_STOREES1C_NS4_17SM90_U32x4_STSM_NENS4_39AutoVectorizingCopyWithAssumedAlignmentILi128EEEEEEvvEEEEvNT_6ParamsE,@function
        .size           _ZN7cutlass13device_kernelINS_4gemm6kernel13GemmUniversalIN4cute5tupleIJiiiiEEENS1_10collective13CollectiveMmaINS1_35MainloopSm100TmaUmmaWarpSpecializedILi2ELi2ELi4ENS5_IJNS4_1CILi4EEENSA_ILi2EEENSA_ILi1EEEEEEEENS5_IJNSA_ILi64EEENSA_ILi256EEESG_EEENS_10tfloat32_tENS5_IJlSD_lEEESJ_SK_NS4_8TiledMMAINS4_8MMA_AtomIJNS4_17SM100_MMA_TF32_SSISJ_SJ_fLi64ELi256ELNS4_4UMMA5MajorE0ELSP_0ELNSO_7ScaleInE0ELSQ_0EEEEEENS4_6LayoutINS5_IJSD_SD_SD_EEENS5_IJNSA_ILi0EEESV_SV_EEEEENS5_IJNS4_10UnderscoreESY_SY_EEEEENS4_23SM90_TMA_LOAD_MULTICASTENS4_14ComposedLayoutINS4_7SwizzleILi3ELi4ELi3EEENS4_18smem_ptr_flag_bitsILi32EEENST_INS5_IJNSA_ILi8EEENSA_ILi32EEEEEENS5_IJS18_SD_EEEEEEEvNS4_8identityES11_S1C_vS1D_EENS_8epilogue10collective18CollectiveEpilogueINS1F_23Sm100TmaWarpSpecializedILi4ELi2ELi16ELb1ELb0EEEJSI_NS5_IJNST_ISG_SD_EENST_IS18_SD_EEEEESJ_SK_SJ_SK_NS1F_6fusion15FusionCallbacksIS1J_NS1N_17LinearCombinationISJ_fSJ_fLNS_15FloatRoundStyleE2EEESI_S1M_JEEENS4_5SM1004TMEM4LOAD26SM100_TMEM_LOAD_16dp128b8xENS4_13SM90_TMA_LOADES1C_NS4_17SM75_U32x4_LDSM_NENS4_14SM90_TMA_STOREES1C_NS4_17SM90_U32x4_STSM_NENS4_39AutoVectorizingCopyWithAssumedAlignmentILi128EEEEEEvvEEEEvNT_6ParamsE,(.L_x_225 - _ZN7cutlass13device_kernelINS_4gemm6kernel13GemmUniversalIN4cute5tupleIJiiiiEEENS1_10collective13CollectiveMmaINS1_35MainloopSm100TmaUmmaWarpSpecializedILi2ELi2ELi4ENS5_IJNS4_1CILi4EEENSA_ILi2EEENSA_ILi1EEEEEEEENS5_IJNSA_ILi64EEENSA_ILi256EEESG_EEENS_10tfloat32_tENS5_IJlSD_lEEESJ_SK_NS4_8TiledMMAINS4_8MMA_AtomIJNS4_17SM100_MMA_TF32_SSISJ_SJ_fLi64ELi256ELNS4_4UMMA5MajorE0ELSP_0ELNSO_7ScaleInE0ELSQ_0EEEEEENS4_6LayoutINS5_IJSD_SD_SD_EEENS5_IJNSA_ILi0EEESV_SV_EEEEENS5_IJNS4_10UnderscoreESY_SY_EEEEENS4_23SM90_TMA_LOAD_MULTICASTENS4_14ComposedLayoutINS4_7SwizzleILi3ELi4ELi3EEENS4_18smem_ptr_flag_bitsILi32EEENST_INS5_IJNSA_ILi8EEENSA_ILi32EEEEEENS5_IJS18_SD_EEEEEEEvNS4_8identityES11_S1C_vS1D_EENS_8epilogue10collective18CollectiveEpilogueINS1F_23Sm100TmaWarpSpecializedILi4ELi2ELi16ELb1ELb0EEEJSI_NS5_IJNST_ISG_SD_EENST_IS18_SD_EEEEESJ_SK_SJ_SK_NS1F_6fusion15FusionCallbacksIS1J_NS1N_17LinearCombinationISJ_fSJ_fLNS_15FloatRoundStyleE2EEESI_S1M_JEEENS4_5SM1004TMEM4LOAD26SM100_TMEM_LOAD_16dp128b8xENS4_13SM90_TMA_LOADES1C_NS4_17SM75_U32x4_LDSM_NENS4_14SM90_TMA_STOREES1C_NS4_17SM90_U32x4_STSM_NENS4_39AutoVectorizingCopyWithAssumedAlignmentILi128EEEEEEvvEEEEvNT_6ParamsE)
        .other          _ZN7cutlass13device_kernelINS_4gemm6kernel13GemmUniversalIN4cute5tupleIJiiiiEEENS1_10collective13CollectiveMmaINS1_35MainloopSm100TmaUmmaWarpSpecializedILi2ELi2ELi4ENS5_IJNS4_1CILi4EEENSA_ILi2EEENSA_ILi1EEEEEEEENS5_IJNSA_ILi64EEENSA_ILi256EEESG_EEENS_10tfloat32_tENS5_IJlSD_lEEESJ_SK_NS4_8TiledMMAINS4_8MMA_AtomIJNS4_17SM100_MMA_TF32_SSISJ_SJ_fLi64ELi256ELNS4_4UMMA5MajorE0ELSP_0ELNSO_7ScaleInE0ELSQ_0EEEEEENS4_6LayoutINS5_IJSD_SD_SD_EEENS5_IJNSA_ILi0EEESV_SV_EEEEENS5_IJNS4_10UnderscoreESY_SY_EEEEENS4_23SM90_TMA_LOAD_MULTICASTENS4_14ComposedLayoutINS4_7SwizzleILi3ELi4ELi3EEENS4_18smem_ptr_flag_bitsILi32EEENST_INS5_IJNSA_ILi8EEENSA_ILi32EEEEEENS5_IJS18_SD_EEEEEEEvNS4_8identityES11_S1C_vS1D_EENS_8epilogue10collective18CollectiveEpilogueINS1F_23Sm100TmaWarpSpecializedILi4ELi2ELi16ELb1ELb0EEEJSI_NS5_IJNST_ISG_SD_EENST_IS18_SD_EEEEESJ_SK_SJ_SK_NS1F_6fusion15FusionCallbacksIS1J_NS1N_17LinearCombinationISJ_fSJ_fLNS_15FloatRoundStyleE2EEESI_S1M_JEEENS4_5SM1004TMEM4LOAD26SM100_TMEM_LOAD_16dp128b8xENS4_13SM90_TMA_LOADES1C_NS4_17SM75_U32x4_LDSM_NENS4_14SM90_TMA_STOREES1C_NS4_17SM90_U32x4_STSM_NENS4_39AutoVectorizingCopyWithAssumedAlignmentILi128EEEEEEvvEEEEvNT_6ParamsE,@"STO_CUDA_ENTRY STV_DEFAULT"
_ZN7cutlass13device_kernelINS_4gemm6kernel13GemmUniversalIN4cute5tupleIJiiiiEEENS1_10collective13CollectiveMmaINS1_35MainloopSm100TmaUmmaWarpSpecializedILi2ELi2ELi4ENS5_IJNS4_1CILi4EEENSA_ILi2EEENSA_ILi1EEEEEEEENS5_IJNSA_ILi64EEENSA_ILi256EEESG_EEENS_10tfloat32_tENS5_IJlSD_lEEESJ_SK_NS4_8TiledMMAINS4_8MMA_AtomIJNS4_17SM100_MMA_TF32_SSISJ_SJ_fLi64ELi256ELNS4_4UMMA5MajorE0ELSP_0ELNSO_7ScaleInE0ELSQ_0EEEEEENS4_6LayoutINS5_IJSD_SD_SD_EEENS5_IJNSA_ILi0EEESV_SV_EEEEENS5_IJNS4_10UnderscoreESY_SY_EEEEENS4_23SM90_TMA_LOAD_MULTICASTENS4_14ComposedLayoutINS4_7SwizzleILi3ELi4ELi3EEENS4_18smem_ptr_flag_bitsILi32EEENST_INS5_IJNSA_ILi8EEENSA_ILi32EEEEEENS5_IJS18_SD_EEEEEEEvNS4_8identityES11_S1C_vS1D_EENS_8epilogue10collective18CollectiveEpilogueINS1F_23Sm100TmaWarpSpecializedILi4ELi2ELi16ELb1ELb0EEEJSI_NS5_IJNST_ISG_SD_EENST_IS18_SD_EEEEESJ_SK_SJ_SK_NS1F_6fusion15FusionCallbacksIS1J_NS1N_17LinearCombinationISJ_fSJ_fLNS_15FloatRoundStyleE2EEESI_S1M_JEEENS4_5SM1004TMEM4LOAD26SM100_TMEM_LOAD_16dp128b8xENS4_13SM90_TMA_LOADES1C_NS4_17SM75_U32x4_LDSM_NENS4_14SM90_TMA_STOREES1C_NS4_17SM90_U32x4_STSM_NENS4_39AutoVectorizingCopyWithAssumedAlignmentILi128EEEEEEvvEEEEvNT_6ParamsE:
[----:B------:R-:W1:Y:S01]  /*0000*/  LDC R1, c[0x0][0x37c] ;  /* 0x0000df00ff017b82 */ /* 0x000e620000000800 */
[----:B------:R-:W2:Y:S01]  /*0010*/  S2R R69, SR_TID.X ;  /* 0x0000000000457919 */ /* 0x000ea20000002100 */
[----:B------:R-:W3:Y:S01]  /*0020*/  LDCU.64 UR8, c[0x0][0x890] ;  /* 0x00011200ff0877ac */ /* 0x000ee20008000a00 */
[----:B------:R-:W-:Y:S02]  /*0030*/  PRMT R57, RZ, 0x7610, R57 ;  /* 0x00007610ff397816 */ /* 0x000fe40000000039 */
[----:B------:R-:W-:Y:S01]  /*0040*/  ELECT P4, URZ, PT ;  /* 0x0000000000ff782f */ /* 0x000fe20003880000 */
[----:B---3--:R-:W-:-:S04]  /*0050*/  UISETP.NE.U32.AND UP0, UPT, UR8, URZ, UPT ;  /* 0x000000ff0800728c */ /* 0x008fc8000bf05070 */
[----:B------:R-:W-:Y:S01]  /*0060*/  UISETP.NE.AND.EX UP0, UPT, UR9, URZ, UPT, UP0 ;  /* 0x000000ff0900728c */ /* 0x000fe2000bf05300 */
[----:B--2---:R-:W-:-:S05]  /*0070*/  SHF.R.U32.HI R58, RZ, 0x5, R69 ;  /* 0x00000005ff3a7819 */ /* 0x004fca0000011645 */
[----:B------:R-:W2:Y:S02]  /*0080*/  SHFL.IDX PT, R0, R58, RZ, 0x1f ;  /* 0x00001fff3a007589 */ /* 0x000ea400000e0000 */
[----:B--2---:R-:W-:Y:S01]  /*0090*/  R2UR UR17, R0 ;  /* 0x00000000001172ca */ /* 0x004fe200000e0000 */
[----:B-1----:R-:W-:-:S14]  /*00a0*/  BRA.U UP0, `(.L_x_0) ;  /* 0x0000000100307547 */ /* 0x002fdc000b800000 */
[----:B------:R-:W1:Y:S02]  /*00b0*/  LDCU.64 UR4, c[0x0][0x888] ;  /* 0x00011100ff0477ac */ /* 0x000e640008000a00 */
[----:B-1----:R-:W-:-:S04]  /*00c0*/  UISETP.NE.U32.AND UP0, UPT, UR4, URZ, UPT ;  /* 0x000000ff0400728c */ /* 0x002fc8000bf05070 */
[----:B------:R-:W-:-:S09]  /*00d0*/  UISETP.NE.AND.EX UP0, UPT, UR5, URZ, UPT, UP0 ;  /* 0x000000ff0500728c */ /* 0x000fd2000bf05300 */
[----:B------:R-:W-:Y:S05]  /*00e0*/  BRA.U !UP0, `(.L_x_1) ;  /* 0x0000000108147547 */ /* 0x000fea000b800000 */
[----:B------:R-:W1:Y:S01]  /*00f0*/  LDC.64 R2, c[0x0][0x888] ;  /* 0x00022200ff027b82 */ /* 0x000e620000000a00 */
[----:B------:R-:W1:Y:S02]  /*0100*/  LDCU.64 UR4, c[0x0][0x358] ;  /* 0x00006b00ff0477ac */ /* 0x000e640008000a00 */
[----:B-1----:R1:W5:Y:S01]  /*0110*/  LDG.E R27, desc[UR4][R2.64] ;  /* 0x00000004021b7981 */ /* 0x002362000c1e1900 */
[----:B------:R-:W-:Y:S01]  /*0120*/  HFMA2 R57, -RZ, RZ, 0, 5.9604644775390625e-08 ;  /* 0x00000001ff397431 */ /* 0x000fe200000001ff */
[----:B------:R-:W-:Y:S05]  /*0130*/  BRA `(.L_x_0) ;  /* 0x00000000000c7947 */ /* 0x000fea0003800000 */
.L_x_1:
[----:B------:R-:W1:Y:S01]  /*0140*/  LDCU UR4, c[0x0][0x880] ;  /* 0x00011000ff0477ac */ /* 0x000e620008000800 */
[----:B------:R-:W-:Y:S01]  /*0150*/  HFMA2 R57, -RZ, RZ, 0, 5.9604644775390625e-08 ;  /* 0x00000001ff397431 */ /* 0x000fe200000001ff */
[----:B-1----:R-:W-:-:S07]  /*0160*/  MOV R27, UR4 ;  /* 0x00000004001b7c02 */ /* 0x002fce0008000f00 */
.L_x_0:
[----:B------:R-:W2:Y:S02]  /*0170*/  LDCU.64 UR4, c[0x0][0x8b0] ;  /* 0x00011600ff0477ac */ /* 0x000ea40008000a00 */
[----:B--2---:R-:W-:-:S04]  /*0180*/  UISETP.NE.U32.AND UP0, UPT, UR4, URZ, UPT ;  /* 0x000000ff0400728c */ /* 0x004fc8000bf05070 */
[----:B------:R-:W-:-:S09]  /*0190*/  UISETP.NE.AND.EX UP0, UPT, UR5, URZ, UPT, UP0 ;  /* 0x000000ff0500728c */ /* 0x000fd2000bf05300 */
[----:B------:R-:W-:Y:S05]  /*01a0*/  BRA.U UP0, `(.L_x_2) ;  /* 0x0000000100287547 */ /* 0x000fea000b800000 */
[----:B------:R-:W2:Y:S02]  /*01b0*/  LDCU.64 UR4, c[0x0][0x8a8] ;  /* 0x00011500ff0477ac */ /* 0x000ea40008000a00 */
[----:B--2---:R-:W-:-:S04]  /*01c0*/  UISETP.NE.U32.AND UP0, UPT, UR4, URZ, UPT ;  /* 0x000000ff0400728c */ /* 0x004fc8000bf05070 */
[----:B------:R-:W-:-:S09]  /*01d0*/  UISETP.NE.AND.EX UP0, UPT, UR5, URZ, UPT, UP0 ;  /* 0x000000ff0500728c */ /* 0x000fd2000bf05300 */
[----:B------:R-:W-:Y:S05]  /*01e0*/  BRA.U !UP0, `(.L_x_3) ;  /* 0x0000000108107547 */ /* 0x000fea000b800000 */
[----:B------:R-:W2:Y:S01]  /*01f0*/  LDC.64 R24, c[0x0][0x8a8] ;  /* 0x00022a00ff187b82 */ /* 0x000ea20000000a00 */
[----:B------:R-:W2:Y:S02]  /*0200*/  LDCU.64 UR4, c[0x0][0x358] ;  /* 0x00006b00ff0477ac */ /* 0x000ea40008000a00 */
[----:B--2---:R2:W5:Y:S01]  /*0210*/  LDG.E R24, desc[UR4][R24.64] ;  /* 0x0000000418187981 */ /* 0x004562000c1e1900 */
[----:B------:R-:W-:Y:S05]  /*0220*/  BRA `(.L_x_2) ;  /* 0x0000000000087947 */ /* 0x000fea0003800000 */
.L_x_3:
[----:B------:R-:W2:Y:S02]  /*0230*/  LDCU UR4, c[0x0][0x8a0] ;  /* 0x00011400ff0477ac */ /* 0x000ea40008000800 */
[----:B--2---:R-:W-:Y:S02]  /*0240*/  MOV R24, UR4 ;  /* 0x0000000400187c02 */ /* 0x004fe40008000f00 */
.L_x_2:
[----:B------:R-:W-:Y:S01]  /*0250*/  IMAD.U32 R0, RZ, RZ, UR17 ;  /* 0x00000011ff007e24 */ /* 0x000fe2000f8e00ff */
[----:B------:R-:W-:Y:S04]  /*0260*/  BSSY.RECONVERGENT B0, `(.L_x_4) ;  /* 0x000000c000007945 */ /* 0x000fe80003800200 */
[C---:B------:R-:W-:Y:S02]  /*0270*/  ISETP.NE.OR P1, PT, R0.reuse, 0x1, !P4 ;  /* 0x000000010000780c */ /* 0x040fe40006725670 */
[----:B------:R-:W-:-:S11]  /*0280*/  ISETP.NE.OR P0, PT, R0, 0x3, !P4 ;  /* 0x000000030000780c */ /* 0x000fd60006705670 */
[----:B------:R-:W-:Y:S05]  /*0290*/  @P1 BRA `(.L_x_5) ;  /* 0x0000000000201947 */ /* 0x000fea0003800000 */
[----:B------:R-:W3:Y:S02]  /*02a0*/  LDCU.64 UR4, c[0x0][0x348] ;  /* 0x00006900ff0477ac */ /* 0x000ee40008000a00 */
[----:B---3--:R-:W-:Y:S02]  /*02b0*/  UIADD3 UR6, UP1, UPT, UR4, 0x80, URZ ;  /* 0x0000008004067890 */ /* 0x008fe4000ff3e0ff */
[----:B------:R-:W-:Y:S02]  /*02c0*/  UIADD3 UR4, UP0, UPT, UR4, 0x180, URZ ;  /* 0x0000018004047890 */ /* 0x000fe4000ff1e0ff */
[----:B------:R-:W-:Y:S02]  /*02d0*/  UIADD3.X UR7, UPT, UPT, URZ, UR5, URZ, UP1, !UPT ;  /* 0x00000005ff077290 */ /* 0x000fe40008ffe4ff */
[----:B------:R-:W-:-:S07]  /*02e0*/  UIADD3.X UR5, UPT, UPT, URZ, UR5, URZ, UP0, !UPT ;  /* 0x00000005ff057290 */ /* 0x000fce00087fe4ff */
[----:B------:R3:W-:Y:S02]  /*02f0*/  UTMACCTL.PF [UR6] ;  /* 0x00000000060079b9 */ /* 0x0007e40008040000 */
[----:B------:R3:W-:Y:S02]  /*0300*/  UTMACCTL.PF [UR4] ;  /* 0x00000000040079b9 */ /* 0x0007e40008040000 */
[----:B---3--:R-:W-:Y:S01]  /*0310*/  NOP ;  /* 0x0000000000007918 */ /* 0x008fe20000000000 */
.L_x_5:
[----:B------:R-:W-:Y:S05]  /*0320*/  BSYNC.RECONVERGENT B0 ;  /* 0x0000000000007941 */ /* 0x000fea0003800200 */
.L_x_4:
[----:B------:R-:W-:Y:S04]  /*0330*/  BSSY.RECONVERGENT B0, `(.L_x_6) ;  /* 0x000000a000007945 */ /* 0x000fe80003800200 */
        /* <DEDUP_REMOVED lines=9> */
.L_x_7:
[----:B------:R-:W-:Y:S05]  /*03d0*/  BSYNC.RECONVERGENT B0 ;  /* 0x0000000000007941 */ /* 0x000fea0003800200 */
.L_x_6:
[----:B------:R-:W3:Y:S01]  /*03e0*/  LDCU.64 UR4, c[0x0][0x888] ;  /* 0x00011100ff0477ac */ /* 0x000ee20008000a00 */
[----:B------:R-:W-:Y:S02]  /*03f0*/  UISETP.EQ.U32.AND UP1, UPT, UR8, URZ, UPT ;  /* 0x000000ff0800728c */ /* 0x000fe4000bf22070 */
[----:B------:R-:W-:Y:S02]  /*0400*/  UPLOP3.LUT UP4, UPT, UPT, UPT, UPT, 0x80, 0x8 ;  /* 0x000000000008789c */ /* 0x000fe40003f8f070 */
[----:B---3--:R-:W-:-:S04]  /*0410*/  UISETP.NE.U32.AND UP0, UPT, UR4, URZ, UPT ;  /* 0x000000ff0400728c */ /* 0x008fc8000bf05070 */
[----:B------:R-:W-:-:S04]  /*0420*/  UISETP.NE.AND.EX UP0, UPT, UR5, URZ, UPT, UP0 ;  /* 0x000000ff0500728c */ /* 0x000fc8000bf05300 */
[----:B------:R-:W-:-:S04]  /*0430*/  UISETP.EQ.OR.EX UP2, UPT, UR9, URZ, !UP0, UP1 ;  /* 0x000000ff0900728c */ /* 0x000fc8000c742710 */
[----:B------:R-:W-:-:S06]  /*0440*/  UP2UR UR4, UPR, URZ, 0x4 ;  /* 0x00000004ff047883 */ /* 0x000fcc0008000000 */
[----:B------:R-:W-:Y:S01]  /*0450*/  MOV R61, UR4 ;  /* 0x00000004003d7c02 */ /* 0x000fe20008000f00 */
[----:B------:R-:W-:Y:S06]  /*0460*/  BRA.U !UP2, `(.L_x_8) ;  /* 0x000000010a207547 */ /* 0x000fec000b800000 */
[----:B------:R-:W-:Y:S01]  /*0470*/  UISETP.NE.U32.AND UP1, UPT, UR8, URZ, UPT ;  /* 0x000000ff0800728c */ /* 0x000fe2000bf25070 */
[----:B-----5:R-:W-:Y:S01]  /*0480*/  FSETP.NEU.AND P0, PT, R27, RZ, PT ;  /* 0x000000ff1b00720b */ /* 0x020fe20003f0d000 */
[----:B------:R-:W-:Y:S02]  /*0490*/  USEL UR4, URZ, 0xffffffff, UP0 ;  /* 0xffffffffff047887 */ /* 0x000fe40008000000 */
[----:B------:R-:W-:-:S10]  /*04a0*/  UISETP.NE.AND.EX UP1, UPT, UR9, URZ, UPT, UP1 ;  /* 0x000000ff0900728c */ /* 0x000fd4000bf25310 */
[----:B------:R-:W-:Y:S01]  /*04b0*/  VOTEU.ANY UP0, P0 ;  /* 0x0000000000ff7886 */ /* 0x000fe20000000100 */
[----:B------:R-:W-:-:S04]  /*04c0*/  @!UP1 USEL UR4, URZ, 0xffffffff, UP0 ;  /* 0xffffffffff049887 */ /* 0x000fc80008000000 */
[----:B------:R-:W-:-:S04]  /*04d0*/  ULOP3.LUT UR4, UR4, 0x1, URZ, 0xc0, !UPT ;  /* 0x0000000104047892 */ /* 0x000fc8000f8ec0ff */
[----:B------:R-:W-:-:S11]  /*04e0*/  UISETP.NE.U32.AND UP4, UPT, UR4, 0x1, UPT ;  /* 0x000000010400788c */ /* 0x000fd6000bf85070 */
.L_x_8:
[----:B-1----:R-:W1:Y:S01]  /*04f0*/  SHFL.IDX PT, R2, R58, RZ, 0x1f ;  /* 0x00001fff3a027589 */ /* 0x002e6200000e0000 */
[----:B------:R-:W-:-:S04]  /*0500*/  UISETP.NE.AND UP0, UPT, UR17, 0x2, UPT ;  /* 0x000000021100788c */ /* 0x000fc8000bf05270 */
[----:B------:R-:W-:Y:S01]  /*0510*/  USEL UR54, URZ, 0x1, UP0 ;  /* 0x00000001ff367887 */ /* 0x000fe20008000000 */
[----:B-1----:R-:W-:-:S13]  /*0520*/  ISETP.NE.AND P0, PT, R2, RZ, PT ;  /* 0x000000ff0200720c */ /* 0x002fda0003f05270 */
[----:B------:R-:W-:Y:S05]  /*0530*/  @P0 BRA `(.L_x_9) ;  /* 0x0000000000480947 */ /* 0x000fea0003800000 */
[----:B------:R-:W1:Y:S01]  /*0540*/  S2UR UR4, SR_CgaCtaId ;  /* 0x00000000000479c3 */ /* 0x000e620000008800 */
[----:B------:R-:W-:Y:S01]  /*0550*/  UMOV UR5, 0x400 ;  /* 0x0000040000057882 */ /* 0x000fe20000000000 */
[----:B------:R-:W-:Y:S01]  /*0560*/  UMOV UR8, 0x1 ;  /* 0x0000000100087882 */ /* 0x000fe20000000000 */
[----:B------:R-:W-:Y:S01]  /*0570*/  UMOV UR6, 0x5 ;  /* 0x0000000500067882 */ /* 0x000fe20000000000 */
[----:B------:R-:W-:-:S04]  /*0580*/  UIADD3 UR8, UPT, UPT, -UR8, 0x100000, URZ ;  /* 0x0010000008087890 */ /* 0x000fc8000fffe1ff */
[----:B------:R-:W-:Y:S02]  /*0590*/  USHF.L.U32 UR9, UR8, 0xb, URZ ;  /* 0x0000000b08097899 */ /* 0x000fe400080006ff */
[----:B------:R-:W-:Y:S02]  /*05a0*/  USHF.L.U32 UR8, UR8, 0x1, URZ ;  /* 0x0000000108087899 */ /* 0x000fe400080006ff */
[----:B------:R-:W-:-:S04]  /*05b0*/  UIADD3 UR6, UPT, UPT, -UR6, 0x100000, URZ ;  /* 0x0010000006067890 */ /* 0x000fc8000fffe1ff */
[----:B------:R-:W-:Y:S02]  /*05c0*/  USHF.L.U32 UR7, UR6, 0xb, URZ ;  /* 0x0000000b06077899 */ /* 0x000fe400080006ff */
[----:B------:R-:W-:Y:S01]  /*05d0*/  USHF.L.U32 UR6, UR6, 0x1, URZ ;  /* 0x0000000106067899 */ /* 0x000fe200080006ff */
[----:B------:R-:W-:Y:S01]  /*05e0*/  ELECT P0, URZ, PT ;  /* 0x0000000000ff782f */ /* 0x000fe20003800000 */
[----:B-1----:R-:W-:Y:S01]  /*05f0*/  ULEA UR4, UR4, UR5, 0x18 ;  /* 0x0000000504047291 */ /* 0x002fe2000f8ec0ff */
[----:B------:R-:W1:Y:S11]  /*0600*/  FENCE.VIEW.ASYNC.S ;  /* 0x00000000000073c6 */ /* 0x000e760000000000 */
[----:B-1----:R1:W3:Y:S01]  /*0610*/  SYNCS.EXCH.64 URZ, [UR4], UR8 ;  /* 0x0000000804ff75b2 */ /* 0x0022e20008000100 */
[----:B------:R1:W4:Y:S01]  /*0620*/  SYNCS.EXCH.64 URZ, [UR4+0x10], UR6 ;  /* 0x0000100604ff75b2 */ /* 0x0003220008000100 */
[----:B------:R1:W1:Y:S01]  /*0630*/  SYNCS.EXCH.64 URZ, [UR4+0x8], UR8 ;  /* 0x0000080804ff75b2 */ /* 0x0002620008000100 */
[----:B------:R1:W1:Y:S01]  /*0640*/  SYNCS.EXCH.64 URZ, [UR4+0x18], UR6 ;  /* 0x0000180604ff75b2 */ /* 0x0002620008000100 */
[----:B------:R-:W-:Y:S01]  /*0650*/  NOP ;  /* 0x0000000000007918 */ /* 0x000fe20000000000 */
.L_x_9:
[----:B------:R-:W2:Y:S01]  /*0660*/  SHFL.IDX PT, R2, R58, RZ, 0x1f ;  /* 0x00001fff3a027589 */ /* 0x000ea200000e0000 */
[----:B------:R-:W-:Y:S01]  /*0670*/  NOP ;  /* 0x0000000000007918 */ /* 0x000fe20000000000 */
[----:B--2---:R-:W-:-:S13]  /*0680*/  ISETP.NE.AND P0, PT, R2, 0x1, PT ;  /* 0x000000010200780c */ /* 0x004fda0003f05270 */
[----:B------:R-:W-:Y:S05]  /*0690*/  @P0 BRA `(.L_x_10) ;  /* 0x0000000000580947 */ /* 0x000fea0003800000 */
[----:B-1----:R-:W1:Y:S01]  /*06a0*/  S2UR UR4, SR_CgaCtaId ;  /* 0x00000000000479c3 */ /* 0x002e620000008800 */
        /* <DEDUP_REMOVED lines=12> */
[----:B-1----:R2:W1:Y:S01]  /*0770*/  SYNCS.EXCH.64 URZ, [UR4+0x20], UR8 ;  /* 0x0000200804ff75b2 */ /* 0x0024620008000100 */
[----:B------:R2:W1:Y:S01]  /*0780*/  SYNCS.EXCH.64 URZ, [UR4+0x40], UR6 ;  /* 0x0000400604ff75b2 */ /* 0x0004620008000100 */
[----:B------:R2:W1:Y:S01]  /*0790*/  SYNCS.EXCH.64 URZ, [UR4+0x28], UR8 ;  /* 0x0000280804ff75b2 */ /* 0x0004620008000100 */
[----:B------:R2:W1:Y:S01]  /*07a0*/  SYNCS.EXCH.64 URZ, [UR4+0x48], UR6 ;  /* 0x0000480604ff75b2 */ /* 0x0004620008000100 */
[----:B------:R2:W1:Y:S01]  /*07b0*/  SYNCS.EXCH.64 URZ, [UR4+0x30], UR8 ;  /* 0x0000300804ff75b2 */ /* 0x0004620008000100 */
[----:B------:R2:W1:Y:S01]  /*07c0*/  SYNCS.EXCH.64 URZ, [UR4+0x50], UR6 ;  /* 0x0000500604ff75b2 */ /* 0x0004620008000100 */
[----:B------:R2:W1:Y:S01]  /*07d0*/  SYNCS.EXCH.64 URZ, [UR4+0x38], UR8 ;  /* 0x0000380804ff75b2 */ /* 0x0004620008000100 */
[----:B------:R2:W1:Y:S02]  /*07e0*/  SYNCS.EXCH.64 URZ, [UR4+0x58], UR6 ;  /* 0x0000580604ff75b2 */ /* 0x0004640008000100 */
[----:B--2---:R-:W-:Y:S01]  /*07f0*/  NOP ;  /* 0x0000000000007918 */ /* 0x004fe20000000000 */
.L_x_10:
[----:B------:R-:W2:Y:S01]  /*0800*/  SHFL.IDX PT, R2, R58, RZ, 0x1f ;  /* 0x00001fff3a027589 */ /* 0x000ea200000e0000 */
[----:B------:R-:W-:Y:S01]  /*0810*/  NOP ;  /* 0x0000000000007918 */ /* 0x000fe20000000000 */
[----:B--2---:R-:W-:-:S13]  /*0820*/  ISETP.NE.AND P0, PT, R2, 0x3, PT ;  /* 0x000000030200780c */ /* 0x004fda0003f05270 */
[----:B------:R-:W-:Y:S05]  /*0830*/  @P0 BRA `(.L_x_11) ;  /* 0x0000000000300947 */ /* 0x000fea0003800000 */
[----:B-1----:R-:W1:Y:S01]  /*0840*/  S2UR UR4, SR_CgaCtaId ;  /* 0x00000000000479c3 */ /* 0x002e620000008800 */
[----:B------:R-:W-:Y:S01]  /*0850*/  UMOV UR6, 0x400 ;  /* 0x0000040000067882 */ /* 0x000fe20000000000 */
[----:B------:R-:W-:Y:S01]  /*0860*/  UMOV UR5, 0x20 ;  /* 0x0000002000057882 */ /* 0x000fe20000000000 */
[----:B------:R-:W-:Y:S01]  /*0870*/  ELECT P0, URZ, PT ;  /* 0x0000000000ff782f */ /* 0x000fe20003800000 */
[----:B-1----:R-:W-:Y:S02]  /*0880*/  ULEA UR6, UR4, UR6, 0x18 ;  /* 0x0000000604067291 */ /* 0x002fe4000f8ec0ff */
[----:B------:R-:W-:-:S04]  /*0890*/  UIADD3 UR4, UPT, UPT, -UR5, 0x100000, URZ ;  /* 0x0010000005047890 */ /* 0x000fc8000fffe1ff */
[----:B------:R-:W-:Y:S02]  /*08a0*/  USHF.L.U32 UR5, UR4, 0xb, URZ ;  /* 0x0000000b04057899 */ /* 0x000fe400080006ff */
[----:B------:R-:W-:Y:S01]  /*08b0*/  USHF.L.U32 UR4, UR4, 0x1, URZ ;  /* 0x0000000104047899 */ /* 0x000fe200080006ff */
[----:B------:R-:W1:Y:S11]  /*08c0*/  FENCE.VIEW.ASYNC.S ;  /* 0x00000000000073c6 */ /* 0x000e760000000000 */
[----:B-1----:R2:W1:Y:S01]  /*08d0*/  SYNCS.EXCH.64 URZ, [UR6+0x60], UR4 ;  /* 0x0000600406ff75b2 */ /* 0x0024620008000100 */
[----:B------:R2:W1:Y:S02]  /*08e0*/  SYNCS.EXCH.64 URZ, [UR6+0x68], UR4 ;  /* 0x0000680406ff75b2 */ /* 0x0004640008000100 */
[----:B--2---:R-:W-:Y:S01]  /*08f0*/  NOP ;  /* 0x0000000000007918 */ /* 0x004fe20000000000 */
.L_x_11:
[----:B------:R-:W2:Y:S01]  /*0900*/  SHFL.IDX PT, R2, R58, RZ, 0x1f ;  /* 0x00001fff3a027589 */ /* 0x000ea200000e0000 */
[----:B------:R-:W-:Y:S01]  /*0910*/  NOP ;  /* 0x0000000000007918 */ /* 0x000fe20000000000 */
[----:B--2---:R-:W-:-:S13]  /*0920*/  ISETP.NE.AND P0, PT, R2, 0x4, PT ;  /* 0x000000040200780c */ /* 0x004fda0003f05270 */
[----:B------:R-:W-:Y:S05]  /*0930*/  @P0 BRA `(.L_x_12) ;  /* 0x00000000004c0947 */ /* 0x000fea0003800000 */
[----:B-1----:R-:W1:Y:S01]  /*0940*/  S2UR UR6, SR_CgaCtaId ;  /* 0x00000000000679c3 */ /* 0x002e620000008800 */
[----:B------:R-:W-:Y:S01]  /*0950*/  UMOV UR4, 0x720 ;  /* 0x0000072000047882 */ /* 0x000fe20000000000 */
[----:B------:R-:W-:Y:S01]  /*0960*/  UMOV UR5, 0x400 ;  /* 0x0000040000057882 */ /* 0x000fe20000000000 */
[----:B------:R-:W-:Y:S01]  /*0970*/  USEL UR4, UR4, 0x620, UP4 ;  /* 0x0000062004047887 */ /* 0x000fe2000a000000 */
[----:B------:R-:W-:Y:S01]  /*0980*/  UMOV UR8, 0x1 ;  /* 0x0000000100087882 */ /* 0x000fe20000000000 */
[----:B------:R-:W-:Y:S01]  /*0990*/  ELECT P0, URZ, PT ;  /* 0x0000000000ff782f */ /* 0x000fe20003800000 */
[----:B------:R-:W-:-:S04]  /*09a0*/  UIADD3 UR8, UPT, UPT, -UR8, 0x100000, URZ ;  /* 0x0010000008087890 */ /* 0x000fc8000fffe1ff */
[----:B------:R-:W-:Y:S02]  /*09b0*/  USHF.L.U32 UR9, UR8, 0xb, URZ ;  /* 0x0000000b08097899 */ /* 0x000fe400080006ff */
[----:B------:R-:W-:Y:S02]  /*09c0*/  USHF.L.U32 UR8, UR8, 0x1, URZ ;  /* 0x0000000108087899 */ /* 0x000fe400080006ff */
[----:B-1----:R-:W-:Y:S02]  /*09d0*/  ULEA UR6, UR6, UR5, 0x18 ;  /* 0x0000000506067291 */ /* 0x002fe4000f8ec0ff */
[----:B------:R-:W-:-:S04]  /*09e0*/  UIADD3 UR4, UPT, UPT, -UR4, 0x100000, URZ ;  /* 0x0010000004047890 */ /* 0x000fc8000fffe1ff */
[----:B------:R-:W-:Y:S02]  /*09f0*/  USHF.L.U32 UR5, UR4, 0xb, URZ ;  /* 0x0000000b04057899 */ /* 0x000fe400080006ff */
[----:B------:R-:W-:Y:S01]  /*0a00*/  USHF.L.U32 UR4, UR4, 0x1, URZ ;  /* 0x0000000104047899 */ /* 0x000fe200080006ff */
[----:B------:R-:W1:Y:S03]  /*0a10*/  FENCE.VIEW.ASYNC.S ;  /* 0x00000000000073c6 */ /* 0x000e660000000000 */
[----:B-1----:R2:W1:Y:S08]  /*0a20*/  SYNCS.EXCH.64 URZ, [UR6+0x70], UR8 ;  /* 0x0000700806ff75b2 */ /* 0x0024700008000100 */
[----:B------:R2:W1:Y:S01]  /*0a30*/  SYNCS.EXCH.64 URZ, [UR6+0x80], UR4 ;  /* 0x0000800406ff75b2 */ /* 0x0004620008000100 */
[----:B------:R2:W1:Y:S01]  /*0a40*/  SYNCS.EXCH.64 URZ, [UR6+0x78], UR8 ;  /* 0x0000780806ff75b2 */ /* 0x0004620008000100 */
[----:B------:R2:W1:Y:S02]  /*0a50*/  SYNCS.EXCH.64 URZ, [UR6+0x88], UR4 ;  /* 0x0000880406ff75b2 */ /* 0x0004640008000100 */
[----:B--2---:R-:W-:Y:S01]  /*0a60*/  NOP ;  /* 0x0000000000007918 */ /* 0x004fe20000000000 */
.L_x_12:
        /* <DEDUP_REMOVED lines=26> */
.L_x_13:
[----:B------:R-:W2:Y:S01]  /*0c10*/  SHFL.IDX PT, R2, R58, RZ, 0x1f ;  /* 0x00001fff3a027589 */ /* 0x000ea200000e0000 */
[----:B------:R-:W1:Y:S01]  /*0c20*/  S2UR UR52, SR_CgaCtaId ;  /* 0x00000000003479c3 */ /* 0x000e620000008800 */
[----:B------:R-:W-:Y:S01]  /*0c30*/  NOP ;  /* 0x0000000000007918 */ /* 0x000fe20000000000 */
[----:B--2---:R-:W-:-:S13]  /*0c40*/  ISETP.NE.AND P0, PT, R2, 0x3, PT ;  /* 0x000000030200780c */ /* 0x004fda0003f05270 */
[----:B-1----:R-:W-:Y:S05]  /*0c50*/  @P0 BRA `(.L_x_14) ;  /* 0x0000000000340947 */ /* 0x002fea0003800000 */
[----:B------:R-:W-:Y:S01]  /*0c60*/  UMOV UR4, 0x400 ;  /* 0x0000040000047882 */ /* 0x000fe20000000000 */
[----:B------:R-:W-:Y:S01]  /*0c70*/  UMOV UR6, 0x20 ;  /* 0x0000002000067882 */ /* 0x000fe20000000000 */
[----:B------:R-:W-:Y:S02]  /*0c80*/  ULEA UR4, UR52, UR4, 0x18 ;  /* 0x0000000434047291 */ /* 0x000fe4000f8ec0ff */
[----:B------:R-:W-:-:S04]  /*0c90*/  UIADD3 UR6, UPT, UPT, -UR6, 0x100000, URZ ;  /* 0x0010000006067890 */ /* 0x000fc8000fffe1ff */
[----:B------:R-:W-:Y:S02]  /*0ca0*/  USHF.L.U32 UR7, UR6, 0xb, URZ ;  /* 0x0000000b06077899 */ /* 0x000fe400080006ff */
[----:B------:R-:W-:Y:S01]  /*0cb0*/  USHF.L.U32 UR6, UR6, 0x1, URZ ;  /* 0x0000000106067899 */ /* 0x000fe200080006ff */
[----:B------:R-:W-:Y:S01]  /*0cc0*/  ELECT P0, URZ, PT ;  /* 0x0000000000ff782f */ /* 0x000fe20003800000 */
[----:B------:R-:W1:Y:S10]  /*0cd0*/  FENCE.VIEW.ASYNC.S ;  /* 0x00000000000073c6 */ /* 0x000e740000000000 */
[----:B-1----:R1:W2:Y:S01]  /*0ce0*/  SYNCS.EXCH.64 URZ, [UR4+0xd0], UR6 ;  /* 0x0000d00604ff75b2 */ /* 0x0022a20008000100 */
[----:B------:R1:W1:Y:S01]  /*0cf0*/  SYNCS.EXCH.64 URZ, [UR4+0xe0], UR6 ;  /* 0x0000e00604ff75b2 */ /* 0x0002620008000100 */
[----:B------:R1:W1:Y:S01]  /*0d00*/  SYNCS.EXCH.64 URZ, [UR4+0xd8], UR6 ;  /* 0x0000d80604ff75b2 */ /* 0x0002620008000100 */
[----:B------:R1:W1:Y:S01]  /*0d10*/  SYNCS.EXCH.64 URZ, [UR4+0xe8], UR6 ;  /* 0x0000e80604ff75b2 */ /* 0x0002620008000100 */
[----:B------:R-:W-:Y:S01]  /*0d20*/  NOP ;  /* 0x0000000000007918 */ /* 0x000fe20000000000 */
.L_x_14:
[----:B-1----:R-:W1:Y:S01]  /*0d30*/  LDCU UR4, c[0x0][0x36c] ;  /* 0x00006d80ff0477ac */ /* 0x002e620008000800 */
[----:B------:R-:W-:Y:S01]  /*0d40*/  ISETP.NE.OR P4, PT, R0, 0x2, !P4 ;  /* 0x000000020000780c */ /* 0x000fe20006785670 */
[----:B------:R-:W-:Y:S01]  /*0d50*/  NOP ;  /* 0x0000000000007918 */ /* 0x000fe20000000000 */
[----:B------:R-:W-:Y:S01]  /*0d60*/  LOP3.LUT R0, R69, 0x1f, RZ, 0xc0, !PT ;  /* 0x0000001f45007812 */ /* 0x000fe200078ec0ff */
[----:B------:R-:W-:Y:S02]  /*0d70*/  UISETP.NE.AND UP5, UPT, UR17, URZ, UPT ;  /* 0x000000ff1100728c */ /* 0x000fe4000bfa5270 */
[----:B-1----:R-:W-:-:S09]  /*0d80*/  UISETP.EQ.U32.AND UP6, UPT, UR4, 0x1, UPT ;  /* 0x000000010400788c */ /* 0x002fd2000bfc2070 */
[----:B------:R-:W-:Y:S05]  /*0d90*/  BRA.U !UP6, `(.L_x_15) ;  /* 0x000000010e087547 */ /* 0x000fea000b800000 */
[----:B--234-:R-:W-:Y:S01]  /*0da0*/  UCGABAR_ARV ;  /* 0x00000000000079c7 */ /* 0x01cfe20008000000 */
[----:B------:R-:W-:Y:S05]  /*0db0*/  BRA `(.L_x_16) ;  /* 0x0000000000047947 */ /* 0x000fea0003800000 */
.L_x_15:
[----:B--234-:R-:W-:Y:S01]  /*0dc0*/  NOP ;  /* 0x0000000000007918 */ /* 0x01cfe20000000000 */
.L_x_16:
[----:B------:R-:W1:Y:S01]  /*0dd0*/  S2UR UR16, SR_CTAID.X ;  /* 0x00000000001079c3 */ /* 0x000e620000002500 */
[----:B------:R-:W-:-:S05]  /*0de0*/  CS2R.32 R60, SR_CgaSize ;  /* 0x00000000003c7805 */ /* 0x000fca0000008a00 */
[----:B------:R-:W-:-:S05]  /*0df0*/  IMAD R60, R60, -0xa0, RZ ;  /* 0xffffff603c3c7824 */ /* 0x000fca00078e02ff */
[----:B------:R-:W-:-:S14]  /*0e00*/  R2UR UR5, R60 ;  /* 0x000000003c0572ca */ /* 0x000fdc00000e0000 */
[----:B------:R-:W2:Y:S01]  /*0e10*/  LDCU UR5, c[0x0][UR5+0x2b0] ;  /* 0x00005600050577ac */ /* 0x000ea20008000800 */
[----:B------:R-:W-:-:S05]  /*0e20*/  CS2R.32 R60, SR_CgaSize ;  /* 0x00000000003c7805 */ /* 0x000fca0000008a00 */
[----:B------:R-:W-:-:S05]  /*0e30*/  IMAD R60, R60, -0xa0, RZ ;  /* 0xffffff603c3c7824 */ /* 0x000fca00078e02ff */
[----:B------:R-:W-:-:S14]  /*0e40*/  R2UR UR4, R60 ;  /* 0x000000003c0472ca */ /* 0x000fdc00000e0000 */
[----:B------:R-:W3:Y:S01]  /*0e50*/  LDCU UR4, c[0x0][UR4+0x2b4] ;  /* 0x00005680040477ac */ /* 0x000ee20008000800 */
[----:B------:R-:W4:Y:S01]  /*0e60*/  S2UR UR20, SR_CTAID.Y ;  /* 0x00000000001479c3 */ /* 0x000f220000002600 */
[----:B------:R-:W-:-:S05]  /*0e70*/  CS2R.32 R60, SR_CgaSize ;  /* 0x00000000003c7805 */ /* 0x000fca0000008a00 */
[----:B------:R-:W-:-:S05]  /*0e80*/  IMAD R60, R60, -0xa0, RZ ;  /* 0xffffff603c3c7824 */ /* 0x000fca00078e02ff */
[----:B------:R-:W-:-:S14]  /*0e90*/  R2UR UR7, R60 ;  /* 0x000000003c0772ca */ /* 0x000fdc00000e0000 */
[----:B------:R-:W3:Y:S01]  /*0ea0*/  LDCU UR7, c[0x0][UR7+0x2a0] ;  /* 0x00005400070777ac */ /* 0x000ee20008000800 */
[----:B------:R-:W-:-:S05]  /*0eb0*/  CS2R.32 R60, SR_CgaSize ;  /* 0x00000000003c7805 */ /* 0x000fca0000008a00 */
[----:B------:R-:W-:-:S05]  /*0ec0*/  IMAD R60, R60, -0xa0, RZ ;  /* 0xffffff603c3c7824 */ /* 0x000fca00078e02ff */
[----:B------:R-:W-:-:S14]  /*0ed0*/  R2UR UR8, R60 ;  /* 0x000000003c0872ca */ /* 0x000fdc00000e0000 */
[----:B------:R-:W3:Y:S01]  /*0ee0*/  LDCU UR8, c[0x0][UR8+0x2a4] ;  /* 0x00005480080877ac */ /* 0x000ee20008000800 */
[----:B------:R-:W-:Y:S02]  /*0ef0*/  ULOP3.LUT UR55, UR52, 0x3, URZ, 0xc0, !UPT ;  /* 0x0000000334377892 */ /* 0x000fe4000f8ec0ff */
[----:B------:R-:W-:Y:S02]  /*0f00*/  USHF.R.U32.HI UR27, URZ, 0x2, UR52 ;  /* 0x00000002ff1b7899 */ /* 0x000fe40008011634 */
[----:B------:R-:W-:Y:S02]  /*0f10*/  UISETP.GT.U32.AND UP1, UPT, UR55, 0xffff, UPT ;  /* 0x0000ffff3700788c */ /* 0x000fe4000bf24070 */
[----:B------:R-:W-:Y:S01]  /*0f20*/  USHF.L.U32 UR38, UR52, 0x8, URZ ;  /* 0x0000000834267899 */ /* 0x000fe200080006ff */
[----:B-1----:R-:W-:Y:S01]  /*0f30*/  I2FP.F32.U32 R3, UR16 ;  /* 0x0000001000037c45 */ /* 0x002fe20008201000 */
[----:B------:R-:W1:Y:S04]  /*0f40*/  LDCU UR21, c[0x0][0xb24] ;  /* 0x00016480ff1577ac */ /* 0x000e680008000800 */
[----:B--2---:R-:W-:Y:S01]  /*0f50*/  FMUL R3, R3, UR5 ;  /* 0x0000000503037c20 */ /* 0x004fe20008400000 */
[----:B------:R-:W2:Y:S01]  /*0f60*/  LDCU UR45, c[0x0][0xb24] ;  /* 0x00016480ff2d77ac */ /* 0x000ea20008000800 */
[----:B----4-:R-:W-:Y:S01]  /*0f70*/  I2FP.F32.U32 R2, UR20 ;  /* 0x0000001400027c45 */ /* 0x010fe20008201000 */
[----:B------:R-:W4:Y:S03]  /*0f80*/  LDCU UR28, c[0x0][0xb30] ;  /* 0x00016600ff1c77ac */ /* 0x000f260008000800 */
[----:B------:R-:W1:Y:S01]  /*0f90*/  F2I.U32.TRUNC.NTZ R3, R3 ;  /* 0x0000000300037305 */ /* 0x000e62000020f000 */
[----:B---3--:R-:W-:Y:S01]  /*0fa0*/  FMUL R2, R2, UR4 ;  /* 0x0000000402027c20 */ /* 0x008fe20008400000 */
[----:B------:R-:W-:-:S02]  /*0fb0*/  ULOP3.LUT UR4, UR52, 0x4, URZ, 0xc0, !UPT ;  /* 0x0000000434047892 */ /* 0x000fc4000f8ec0ff */
[----:B------:R-:W-:Y:S02]  /*0fc0*/  USHF.L.U32 UR37, UR52, 0xb, URZ ;  /* 0x0000000b34257899 */ /* 0x000fe400080006ff */
[----:B------:R-:W-:Y:S02]  /*0fd0*/  UISETP.GT.U32.AND UP0, UPT, UR4, 0xffff, UPT ;  /* 0x0000ffff0400788c */ /* 0x000fe4000bf04070 */
[----:B------:R-:W3:Y:S01]  /*0fe0*/  F2I.U32.TRUNC.NTZ R2, R2 ;  /* 0x0000000200027305 */ /* 0x000ee2000020f000 */
[----:B------:R-:W-:Y:S01]  /*0ff0*/  UMOV UR32, 0x11 ;  /* 0x0000001100207882 */ /* 0x000fe20000000000 */
[----:B------:R-:W-:Y:S02]  /*1000*/  USEL UR31, UR55, 0xffff, !UP1 ;  /* 0x0000ffff371f7887 */ /* 0x000fe4000c800000 */
[----:B------:R-:W-:Y:S01]  /*1010*/  USEL UR30, UR4, 0xffff, !UP0 ;  /* 0x0000ffff041e7887 */ /* 0x000fe2000c000000 */
[----:B-1----:R-:W-:Y:S02]  /*1020*/  R2UR UR5, R3 ;  /* 0x00000000030572ca */ /* 0x002fe400000e0000 */
[----:B---3--:R-:W-:-:S02]  /*1030*/  R2UR UR6, R2 ;  /* 0x00000000020672ca */ /* 0x008fc400000e0000 */
[----:B------:R-:W-:-:S09]  /*1040*/  PRMT R2, RZ, 0x7610, R2 ;  /* 0x00007610ff027816 */ /* 0x000fd20000000002 */
[----:B------:R-:W-:-:S04]  /*1050*/  UIADD3 UR5, UPT, UPT, -UR5, URZ, URZ ;  /* 0x000000ff05057290 */ /* 0x000fc8000fffe1ff */
[----:B------:R-:W-:Y:S02]  /*1060*/  UIMAD UR5, UR7, UR5, UR16 ;  /* 0x00000005070572a4 */ /* 0x000fe4000f8e0210 */
[----:B------:R-:W-:-:S04]  /*1070*/  UIADD3 UR4, UPT, UPT, -UR6, URZ, URZ ;  /* 0x000000ff06047290 */ /* 0x000fc8000fffe1ff */
[----:B------:R-:W-:Y:S01]  /*1080*/  IMAD.U32 R60, RZ, RZ, UR5 ;  /* 0x00000005ff3c7e24 */ /* 0x000fe2000f8e00ff */
[----:B------:R-:W-:-:S06]  /*1090*/  UIMAD UR4, UR8, UR4, UR20 ;  /* 0x00000004080472a4 */ /* 0x000fcc000f8e0214 */
[----:B------:R-:W-:Y:S01]  /*10a0*/  IMAD.U32 R59, RZ, RZ, UR4 ;  /* 0x00000004ff3b7e24 */ /* 0x000fe2000f8e00ff */
[----:B--2-4-:R-:W-:Y:S06]  /*10b0*/  BRA.U UP5, `(.L_x_17) ;  /* 0x0000000105747547 */ /* 0x014fec000b800000 */
[----:B------:R-:W-:Y:S02]  /*10c0*/  R2UR UR4, R59 ;  /* 0x000000003b0472ca */ /* 0x000fe400000e0000 */
[----:B------:R-:W-:-:S11]  /*10d0*/  R2UR UR8, R60 ;  /* 0x000000003c0872ca */ /* 0x000fd600000e0000 */
[----:B------:R-:W-:Y:S02]  /*10e0*/  UISETP.NE.AND UP2, UPT, UR4, URZ, UPT ;  /* 0x000000ff0400728c */ /* 0x000fe4000bf45270 */
[----:B------:R-:W-:Y:S02]  /*10f0*/  UISETP.NE.AND UP3, UPT, UR4, 0x1, UPT ;  /* 0x000000010400788c */ /* 0x000fe4000bf65270 */
[----:B------:R-:W-:Y:S02]  /*1100*/  UISETP.NE.AND UP0, UPT, UR8, URZ, UP2 ;  /* 0x000000ff0800728c */ /* 0x000fe40009705270 */
[----:B------:R-:W-:Y:S02]  /*1110*/  USEL UR4, URZ, 0x10, UP3 ;  /* 0x00000010ff047887 */ /* 0x000fe40009800000 */
[----:B------:R-:W-:Y:S02]  /*1120*/  USEL UR11, URZ, 0x1, UP0 ;  /* 0x00000001ff0b7887 */ /* 0x000fe40008000000 */
[----:B------:R-:W-:-:S02]  /*1130*/  UISETP.NE.AND UP0, UPT, UR8, URZ, UPT ;  /* 0x000000ff0800728c */ /* 0x000fc4000bf05270 */
[----:B------:R-:W-:Y:S02]  /*1140*/  USEL UR5, URZ, 0x2, UP2 ;  /* 0x00000002ff057887 */ /* 0x000fe40009000000 */
[----:B------:R-:W-:Y:S02]  /*1150*/  USEL UR9, UR4, 0x10, UP0 ;  /* 0x0000001004097887 */ /* 0x000fe40008000000 */
[----:B------:R-:W-:Y:S02]  /*1160*/  UISETP.NE.AND UP0, UPT, UR8, 0x1, UPT ;  /* 0x000000010800788c */ /* 0x000fe4000bf05270 */
[----:B------:R-:W-:Y:S02]  /*1170*/  USEL UR4, URZ, 0x20, UP3 ;  /* 0x00000020ff047887 */ /* 0x000fe40009800000 */
[----:B------:R-:W-:Y:S02]  /*1180*/  UISETP.NE.AND UP1, UPT, UR8, 0x2, UPT ;  /* 0x000000020800788c */ /* 0x000fe4000bf25270 */
[----:B------:R-:W-:-:S02]  /*1190*/  USEL UR6, URZ, 0x4, UP2 ;  /* 0x00000004ff067887 */ /* 0x000fc40009000000 */
[----:B------:R-:W-:Y:S02]  /*11a0*/  USEL UR7, UR5, 0x2, UP0 ;  /* 0x0000000205077887 */ /* 0x000fe40008000000 */
[----:B------:R-:W-:Y:S02]  /*11b0*/  USEL UR10, UR4, 0x20, UP0 ;  /* 0x00000020040a7887 */ /* 0x000fe40008000000 */
[----:B------:R-:W-:Y:S02]  /*11c0*/  UISETP.NE.AND UP0, UPT, UR8, 0x3, UPT ;  /* 0x000000030800788c */ /* 0x000fe4000bf05270 */
[----:B------:R-:W-:Y:S02]  /*11d0*/  USEL UR5, URZ, 0x40, UP3 ;  /* 0x00000040ff057887 */ /* 0x000fe40009800000 */
[----:B------:R-:W-:Y:S02]  /*11e0*/  USEL UR8, UR6, 0x4, UP1 ;  /* 0x0000000406087887 */ /* 0x000fe40008800000 */
[----:B------:R-:W-:-:S02]  /*11f0*/  USEL UR4, URZ, 0x8, UP2 ;  /* 0x00000008ff047887 */ /* 0x000fc40009000000 */
[----:B------:R-:W-:Y:S02]  /*1200*/  UIADD3 UR6, UPT, UPT, UR7, UR9, UR11 ;  /* 0x0000000907067290 */ /* 0x000fe4000fffe00b */
[----:B------:R-:W-:Y:S02]  /*1210*/  USEL UR7, UR5, 0x40, UP1 ;  /* 0x0000004005077887 */ /* 0x000fe40008800000 */
[----:B------:R-:W-:Y:S02]  /*1220*/  USEL UR12, URZ, 0x80, UP3 ;  /* 0x00000080ff0c7887 */ /* 0x000fe40009800000 */
[----:B------:R-:W-:Y:S02]  /*1230*/  USEL UR4, UR4, 0x8, UP0 ;  /* 0x0000000804047887 */ /* 0x000fe40008000000 */
[----:B------:R-:W-:Y:S02]  /*1240*/  UIADD3 UR5, UPT, UPT, UR8, UR10, UR6 ;  /* 0x0000000a08057290 */ /* 0x000fe4000fffe006 */
[----:B------:R-:W-:-:S02]  /*1250*/  USEL UR6, UR12, 0x80, UP0 ;  /* 0x000000800c067887 */ /* 0x000fc40008000000 */
[----:B------:R-:W-:-:S04]  /*1260*/  UIADD3 UR4, UPT, UPT, UR4, UR7, UR5 ;  /* 0x0000000704047290 */ /* 0x000fc8000fffe005 */
[----:B------:R-:W-:-:S06]  /*1270*/  UIADD3 UR4, UPT, UPT, UR4, UR6, URZ ;  /* 0x0000000604047290 */ /* 0x000fcc000fffe0ff */
[----:B------:R-:W-:-:S07]  /*1280*/  IMAD.U32 R2, RZ, RZ, UR4 ;  /* 0x00000004ff027e24 */ /* 0x000fce000f8e00ff */
.L_x_17:
[----:B------:R-:W1:Y:S01]  /*1290*/  S2UR UR36, SR_CTAID.Z ;  /* 0x00000000002479c3 */ /* 0x000e620000002700 */
[----:B------:R-:W-:Y:S01]  /*12a0*/  UISETP.GE.AND UP0, UPT, UR21, 0x1, UPT ;  /* 0x000000011500788c */ /* 0x000fe2000bf06270 */
[----:B------:R-:W-:-:S08]  /*12b0*/  UMOV UR29, 0xf ;  /* 0x0000000f001d7882 */ /* 0x000fd00000000000 */
[----:B------:R-:W-:Y:S05]  /*12c0*/  BRA.U !UP0, `(.L_x_18) ;  /* 0x0000000108d47547 */ /* 0x000fea000b800000 */
[----:B------:R-:W2:Y:S01]  /*12d0*/  LDCU.128 UR12, c[0x0][0xb10] ;  /* 0x00016200ff0c77ac */ /* 0x000ea20008000c00 */
[----:B------:R-:W3:Y:S01]  /*12e0*/  LDCU UR6, c[0x0][0x370] ;  /* 0x00006e00ff0677ac */ /* 0x000ee20008000800 */
[----:B------:R-:W4:Y:S01]  /*12f0*/  LDCU UR5, c[0x0][0x374] ;  /* 0x00006e80ff0577ac */ /* 0x000f220008000800 */
[----:B------:R-:W1:Y:S01]  /*1300*/  LDCU UR26, c[0x0][0xb0c] ;  /* 0x00016180ff1a77ac */ /* 0x000e620008000800 */
[----:B------:R-:W1:Y:S01]  /*1310*/  LDCU UR4, c[0x0][0xb20] ;  /* 0x00016400ff0477ac */ /* 0x000e620008000800 */
[----:B------:R-:W1:Y:S01]  /*1320*/  LDCU.64 UR8, c[0x0][0xb28] ;  /* 0x00016500ff0877ac */ /* 0x000e620008000a00 */
[----:B--2---:R-:W-:Y:S02]  /*1330*/  UISETP.NE.AND UP0, UPT, UR14, 0x1, UPT ;  /* 0x000000010e00788c */ /* 0x004fe4000bf05270 */
[----:B----4-:R-:W-:Y:S02]  /*1340*/  UIMAD.WIDE.U32 UR10, UR5, UR15, URZ ;  /* 0x0000000f050a72a5 */ /* 0x010fe4000f8e00ff */
[----:B---3--:R-:W-:-:S02]  /*1350*/  UIMAD.WIDE.U32 UR22, UR6, UR12, URZ ;  /* 0x0000000c061672a5 */ /* 0x008fc4000f8e00ff */
[----:B-1----:R-:W-:Y:S02]  /*1360*/  UISETP.NE.AND UP1, UPT, UR26, 0x1, UPT ;  /* 0x000000011a00788c */ /* 0x002fe4000bf25270 */
[----:B------:R-:W-:Y:S01]  /*1370*/  UISETP.NE.AND UP2, UPT, UR21, 0x1, UPT ;  /* 0x000000011500788c */ /* 0x000fe2000bf45270 */
[----:B------:R-:W-:Y:S02]  /*1380*/  UMOV UR10, UR11 ;  /* 0x0000000b000a7c82 */ /* 0x000fe40008000000 */
[----:B------:R-:W-:Y:S01]  /*1390*/  UMOV UR22, UR23 ;  /* 0x0000001700167c82 */ /* 0x000fe20008000000 */
[----:B------:R-:W-:Y:S02]  /*13a0*/  @UP0 USHF.R.U32.HI UR5, URZ, UR4, UR10 ;  /* 0x00000004ff050299 */ /* 0x000fe4000801160a */
[----:B------:R-:W-:Y:S02]  /*13b0*/  UIMAD.WIDE.U32 UR24, UR20, UR15, URZ ;  /* 0x0000000f141872a5 */ /* 0x000fe4000f8e00ff */
[----:B------:R-:W-:-:S02]  /*13c0*/  UIMAD.WIDE.U32 UR10, UR5, UR8, URZ ;  /* 0x00000008050a72a5 */ /* 0x000fc4000f8e00ff */
[----:B------:R-:W-:Y:S02]  /*13d0*/  @UP1 USHF.R.U32.HI UR6, URZ, UR13, UR22 ;  /* 0x0000000dff061299 */ /* 0x000fe40008011616 */
[----:B------:R-:W-:Y:S02]  /*13e0*/  UIMAD.WIDE.U32 UR18, UR16, UR12, URZ ;  /* 0x0000000c101272a5 */ /* 0x000fe4000f8e00ff */
[----:B------:R-:W-:Y:S01]  /*13f0*/  UIMAD.WIDE.U32 UR22, UR6, UR8, URZ ;  /* 0x00000008061672a5 */ /* 0x000fe2000f8e00ff */
[----:B------:R-:W-:Y:S01]  /*1400*/  UMOV UR24, UR25 ;  /* 0x0000001900187c82 */ /* 0x000fe20008000000 */
[----:B------:R-:W-:Y:S01]  /*1410*/  UMOV UR10, UR11 ;  /* 0x0000000b000a7c82 */ /* 0x000fe20008000000 */
[----:B------:R-:W-:Y:S02]  /*1420*/  USHF.R.U32.HI UR24, URZ, UR4, UR24 ;  /* 0x00000004ff187299 */ /* 0x000fe40008011618 */
[----:B------:R-:W-:Y:S02]  /*1430*/  @UP2 USHF.R.U32.HI UR5, URZ, UR9, UR10 ;  /* 0x00000009ff052299 */ /* 0x000fe4000801160a */
[----:B------:R-:W-:Y:S01]  /*1440*/  UMOV UR7, UR23 ;  /* 0x0000001700077c82 */ /* 0x000fe20008000000 */
[----:B------:R-:W-:Y:S01]  /*1450*/  UMOV UR18, UR19 ;  /* 0x0000001300127c82 */ /* 0x000fe20008000000 */
[----:B------:R-:W-:-:S02]  /*1460*/  @UP2 USHF.R.U32.HI UR6, URZ, UR9, UR7 ;  /* 0x00000009ff062299 */ /* 0x000fc40008011607 */
[----:B------:R-:W-:Y:S02]  /*1470*/  USHF.R.U32.HI UR13, URZ, UR13, UR18 ;  /* 0x0000000dff0d7299 */ /* 0x000fe40008011612 */
[----:B------:R-:W-:Y:S02]  /*1480*/  USEL UR4, UR20, UR24, !UP0 ;  /* 0x0000001814047287 */ /* 0x000fe4000c000000 */
[----:B------:R-:W-:Y:S02]  /*1490*/  UIMAD UR7, UR5, UR21, URZ ;  /* 0x00000015050772a4 */ /* 0x000fe4000f8e02ff */
[----:B------:R-:W-:Y:S02]  /*14a0*/  USEL UR5, UR16, UR13, !UP1 ;  /* 0x0000000d10057287 */ /* 0x000fe4000c800000 */
[----:B------:R-:W-:Y:S02]  /*14b0*/  UIMAD UR12, UR6, UR21, URZ ;  /* 0x00000015060c72a4 */ /* 0x000fe4000f8e02ff */
[----:B------:R-:W-:-:S02]  /*14c0*/  UISETP.GE.AND UP0, UPT, UR4, UR7, UPT ;  /* 0x000000070400728c */ /* 0x000fc4000bf06270 */
[----:B------:R-:W-:Y:S02]  /*14d0*/  UIMAD.WIDE.U32 UR10, UR4, UR8, URZ ;  /* 0x00000008040a72a5 */ /* 0x000fe4000f8e00ff */
[----:B------:R-:W-:Y:S02]  /*14e0*/  UISETP.GE.OR UP0, UPT, UR5, UR12, UP0 ;  /* 0x0000000c0500728c */ /* 0x000fe40008706670 */
[----:B------:R-:W-:Y:S02]  /*14f0*/  UIMAD.WIDE.U32 UR12, UR5, UR8, URZ ;  /* 0x00000008050c72a5 */ /* 0x000fe4000f8e00ff */
[----:B------:R-:W-:Y:S01]  /*1500*/  UIADD3 UR10, UPT, UPT, -UR4, URZ, URZ ;  /* 0x000000ff040a7290 */ /* 0x000fe2000fffe1ff */
[----:B------:R-:W-:Y:S01]  /*1510*/  UMOV UR8, UR11 ;  /* 0x0000000b00087c82 */ /* 0x000fe20008000000 */
[----:B------:R-:W-:Y:S02]  /*1520*/  UIADD3 UR11, UPT, UPT, -UR5, URZ, URZ ;  /* 0x000000ff050b7290 */ /* 0x000fe4000fffe1ff */
[----:B------:R-:W-:-:S03]  /*1530*/  USHF.R.U32.HI UR8, URZ, UR9, UR8 ;  /* 0x00000009ff087299 */ /* 0x000fc60008011608 */
[----:B------:R-:W-:Y:S01]  /*1540*/  @!UP0 UMOV UR7, UR13 ;  /* 0x0000000d00078c82 */ /* 0x000fe20008000000 */
[----:B------:R-:W-:Y:S02]  /*1550*/  UIMAD UR20, UR14, UR10, UR20 ;  /* 0x0000000a0e1472a4 */ /* 0x000fe4000f8e0214 */
[----:B------:R-:W-:Y:S02]  /*1560*/  USEL UR8, UR4, UR8, !UP2 ;  /* 0x0000000804087287 */ /* 0x000fe4000d000000 */
[----:B------:R-:W-:Y:S02]  /*1570*/  @!UP0 USHF.R.U32.HI UR7, URZ, UR9, UR7 ;  /* 0x00000009ff078299 */ /* 0x000fe40008011607 */
[----:B------:R-:W-:Y:S02]  /*1580*/  UIADD3 UR9, UPT, UPT, -UR8, URZ, URZ ;  /* 0x000000ff08097290 */ /* 0x000fe4000fffe1ff */
[----:B------:R-:W-:Y:S02]  /*1590*/  @!UP0 USEL UR7, UR5, UR7, !UP2 ;  /* 0x0000000705078287 */ /* 0x000fe4000d000000 */
[----:B------:R-:W-:-:S02]  /*15a0*/  UIMAD UR9, UR21, UR9, UR4 ;  /* 0x00000009150972a4 */ /* 0x000fc4000f8e0204 */
[----:B------:R-:W-:Y:S02]  /*15b0*/  @!UP0 UIADD3 UR8, UPT, UPT, UR8, -UR7, URZ ;  /* 0x8000000708088290 */ /* 0x000fe4000fffe0ff */
[----:B------:R-:W-:Y:S02]  /*15c0*/  @!UP0 UIMAD UR6, UR9, UR6, UR7 ;  /* 0x00000006090682a4 */ /* 0x000fe4000f8e0207 */
[----:B------:R-:W-:Y:S02]  /*15d0*/  @!UP0 UIMAD UR4, UR8, UR21, UR5 ;  /* 0x00000015080482a4 */ /* 0x000fe4000f8e0205 */
[----:B------:R-:W-:Y:S02]  /*15e0*/  UIMAD UR16, UR26, UR11, UR16 ;  /* 0x0000000b1a1072a4 */ /* 0x000fe4000f8e0210 */
[----:B------:R-:W-:Y:S01]  /*15f0*/  UIMAD UR20, UR4, UR14, UR20 ;  /* 0x0000000e041472a4 */ /* 0x000fe2000f8e0214 */
[----:B------:R-:W-:Y:S02]  /*1600*/  @!UP0 UMOV UR5, UR6 ;  /* 0x0000000600058c82 */ /* 0x000fe40008000000 */
[----:B------:R-:W-:-:S12]  /*1610*/  UIMAD UR16, UR5, UR26, UR16 ;  /* 0x0000001a051072a4 */ /* 0x000fd8000f8e0210 */
.L_x_18:
[----:B------:R-:W-:Y:S02]  /*1620*/  UISETP.NE.AND UP0, UPT, UR28, 0x1, UPT ;  /* 0x000000011c00788c */ /* 0x000fe4000bf05270 */
[----:B------:R-:W-:Y:S02]  /*1630*/  ULOP3.LUT UR31, UR31, 0xffff, URZ, 0xc0, !UPT ;  /* 0x0000ffff1f1f7892 */ /* 0x000fe4000f8ec0ff */
[----:B------:R-:W-:Y:S02]  /*1640*/  ULOP3.LUT UR30, UR30, 0xffff, URZ, 0xc0, !UPT ;  /* 0x0000ffff1e1e7892 */ /* 0x000fe4000f8ec0ff */
[----:B------:R-:W-:Y:S02]  /*1650*/  UISETP.NE.AND UP1, UPT, UR17, 0x2, UPT ;  /* 0x000000021100788c */ /* 0x000fe4000bf25270 */
[----:B------:R-:W-:Y:S02]  /*1660*/  ULOP3.LUT UR38, UR38, 0x400, URZ, 0xc0, !UPT ;  /* 0x0000040026267892 */ /* 0x000fe4000f8ec0ff */
[----:B------:R-:W-:-:S02]  /*1670*/  ULOP3.LUT UR37, UR37, 0x1800, URZ, 0xc0, !UPT ;  /* 0x0000180025257892 */ /* 0x000fc4000f8ec0ff */
[----:B------:R-:W-:Y:S02]  /*1680*/  USHF.L.U32 UR31, UR32, UR31, URZ ;  /* 0x0000001f201f7299 */ /* 0x000fe400080006ff */
[----:B------:R-:W-:Y:S01]  /*1690*/  USHF.L.U32 UR30, UR29, UR30, URZ ;  /* 0x0000001e1d1e7299 */ /* 0x000fe200080006ff */
[----:B------:R-:W-:Y:S11]  /*16a0*/  BRA.U UP0, `(.L_x_19) ;  /* 0x0000000100447547 */ /* 0x000ff6000b800000 */
[----:B------:R-:W2:Y:S01]  /*16b0*/  LDCU.128 UR8, c[0x0][0xb10] ;  /* 0x00016200ff0877ac */ /* 0x000ea20008000c00 */
[----:B------:R-:W3:Y:S01]  /*16c0*/  LDCU UR12, c[0x0][0xb0c] ;  /* 0x00016180ff0c77ac */ /* 0x000ee20008000800 */
[----:B------:R-:W4:Y:S01]  /*16d0*/  LDCU UR13, c[0x0][0xb20] ;  /* 0x00016400ff0d77ac */ /* 0x000f220008000800 */
[----:B--2---:R-:W-:Y:S02]  /*16e0*/  UIMAD.WIDE.U32 UR6, UR16, UR8, URZ ;  /* 0x00000008100672a5 */ /* 0x004fe4000f8e00ff */
[----:B------:R-:W-:Y:S02]  /*16f0*/  UIMAD.WIDE.U32 UR4, UR20, UR11, URZ ;  /* 0x0000000b140472a5 */ /* 0x000fe4000f8e00ff */
[----:B---3--:R-:W-:Y:S02]  /*1700*/  UISETP.NE.AND UP2, UPT, UR12, 0x1, UPT ;  /* 0x000000010c00788c */ /* 0x008fe4000bf45270 */
[----:B------:R-:W-:Y:S01]  /*1710*/  UISETP.NE.AND UP0, UPT, UR10, 0x1, UPT ;  /* 0x000000010a00788c */ /* 0x000fe2000bf05270 */
[----:B------:R-:W-:-:S02]  /*1720*/  UMOV UR6, UR7 ;  /* 0x0000000700067c82 */ /* 0x000fc40008000000 */
[----:B------:R-:W-:Y:S01]  /*1730*/  UMOV UR4, UR5 ;  /* 0x0000000500047c82 */ /* 0x000fe20008000000 */
[----:B------:R-:W-:Y:S02]  /*1740*/  USHF.R.U32.HI UR9, URZ, UR9, UR6 ;  /* 0x00000009ff097299 */ /* 0x000fe40008011606 */
[----:B----4-:R-:W-:Y:S02]  /*1750*/  USHF.R.U32.HI UR4, URZ, UR13, UR4 ;  /* 0x0000000dff047299 */ /* 0x010fe40008011604 */
[----:B------:R-:W-:Y:S02]  /*1760*/  USEL UR5, UR16, UR9, !UP2 ;  /* 0x0000000910057287 */ /* 0x000fe4000d000000 */
[----:B------:R-:W-:-:S04]  /*1770*/  USEL UR4, UR20, UR4, !UP0 ;  /* 0x0000000414047287 */ /* 0x000fc8000c000000 */
[----:B------:R-:W-:Y:S02]  /*1780*/  UIADD3 UR6, UPT, UPT, UR5, -UR4, URZ ;  /* 0x8000000405067290 */ /* 0x000fe4000fffe0ff */
[----:B------:R-:W-:Y:S02]  /*1790*/  UIADD3 UR4, UPT, UPT, -UR5, UR4, URZ ;  /* 0x0000000405047290 */ /* 0x000fe4000fffe1ff */
[----:B------:R-:W-:Y:S02]  /*17a0*/  UIMAD UR20, UR6, UR10, UR20 ;  /* 0x0000000a061472a4 */ /* 0x000fe4000f8e0214 */
[----:B------:R-:W-:-:S12]  /*17b0*/  UIMAD UR16, UR4, UR12, UR16 ;  /* 0x0000000c041072a4 */ /* 0x000fd8000f8e0210 */
.L_x_19:
[----:B------:R-:W-:Y:S05]  /*17c0*/  BRA.U !UP6, `(.L_x_20) ;  /* 0x000000010e0c7547 */ /* 0x000fea000b800000 */
[----:B------:R-:W-:Y:S01]  /*17d0*/  UCGABAR_WAIT ;  /* 0x0000000000007dc7 */ /* 0x000fe20008000000 */
[----:B------:R-:W-:Y:S01]  /*17e0*/  CCTL.IVALL ;  /* 0x00000000ff00798f */ /* 0x000fe20002000000 */
[----:B------:R-:W-:Y:S05]  /*17f0*/  BRA `(.L_x_21) ;  /* 0x0000000000047947 */ /* 0x000fea0003800000 */
.L_x_20:
[----:B------:R-:W-:Y:S06]  /*1800*/  BAR.SYNC.DEFER_BLOCKING 0x0 ;  /* 0x0000000000007b1d */ /* 0x000fec0000010000 */
.L_x_21:
[----:B------:R-:W-:Y:S05]  /*1810*/  BRA.U UP1, `(.L_x_22) ;  /* 0x00000015011c7547 */ /* 0x000fea000b800000 */
[----:B------:R-:W2:Y:S01]  /*1820*/  LDCU UR6, c[0x0][0x38c] ;  /* 0x00007180ff0677ac */ /* 0x000ea20008000800 */
[----:B------:R-:W-:Y:S01]  /*1830*/  PLOP3.LUT P2, PT, PT, PT, UP4, 0x80, 0x8 ;  /* 0x000000000008781c */ /* 0x000fe20003f4f048 */
[----:B------:R-:W-:Y:S01]  /*1840*/  IMAD.MOV.U32 R12, RZ, RZ, 0x1 ;  /* 0x00000001ff0c7424 */ /* 0x000fe200078e00ff */
[----:B------:R-:W-:Y:S01]  /*1850*/  ISETP.EQ.OR P3, PT, R0, RZ, P4 ;  /* 0x000000ff0000720c */ /* 0x000fe20002762670 */
[----:B------:R-:W-:Y:S01]  /*1860*/  UISETP.NE.AND UP1, UPT, UR17, URZ, UPT ;  /* 0x000000ff1100728c */ /* 0x000fe2000bf25270 */
[----:B------:R-:W-:Y:S02]  /*1870*/  PLOP3.LUT P2, PT, P2, PT, PT, 0x8, 0x80 ;  /* 0x000000000080781c */ /* 0x000fe4000174e170 */
[----:B------:R-:W-:Y:S01]  /*1880*/  CS2R R10, SRZ ;  /* 0x00000000000a7805 */ /* 0x000fe2000001ff00 */
[----:B------:R-:W-:Y:S01]  /*1890*/  IMAD.MOV.U32 R9, RZ, RZ, RZ ;  /* 0x000000ffff097224 */ /* 0x000fe200078e00ff */
[----:B------:R-:W3:Y:S01]  /*18a0*/  LDCU UR49, c[0x0][0x370] ;  /* 0x00006e00ff3177ac */ /* 0x000ee20008000800 */
[----:B------:R-:W-:Y:S01]  /*18b0*/  IMAD.MOV.U32 R8, RZ, RZ, 0x1 ;  /* 0x00000001ff087424 */ /* 0x000fe200078e00ff */
[----:B------:R-:W-:Y:S01]  /*18c0*/  USEL UR40, UR54, 0x2, UP1 ;  /* 0x0000000236287887 */ /* 0x000fe20008800000 */
[----:B------:R-:W4:Y:S01]  /*18d0*/  LDCU.64 UR46, c[0x0][0x348] ;  /* 0x00006900ff2e77ac */ /* 0x000f220008000a00 */
[----:B--2---:R-:W-:-:S02]  /*18e0*/  UIADD3 UR5, UPT, UPT, UR6, 0x3f, URZ ;  /* 0x0000003f06057890 */ /* 0x004fc4000fffe0ff */
[----:B------:R-:W-:Y:S02]  /*18f0*/  UIADD3 UR56, UPT, UPT, UR6, 0x7e, URZ ;  /* 0x0000007e06387890 */ /* 0x000fe4000fffe0ff */
[----:B------:R-:W-:Y:S01]  /*1900*/  USHF.R.S32.HI UR4, URZ, 0x1f, UR5 ;  /* 0x0000001fff047899 */ /* 0x000fe20008011405 */
[----:B------:R-:W2:Y:S03]  /*1910*/  LDCU UR48, c[0x0][0x374] ;  /* 0x00006e80ff3077ac */ /* 0x000ea60008000800 */
[----:B------:R-:W-:Y:S02]  /*1920*/  ULEA.HI UR4, UR4, UR5, URZ, 0x6 ;  /* 0x0000000504047291 */ /* 0x000fe4000f8f30ff */
[----:B------:R-:W-:Y:S02]  /*1930*/  USHF.L.U32 UR5, UR27, 0x5, URZ ;  /* 0x000000051b057899 */ /* 0x000fe400080006ff */
[----:B------:R-:W-:-:S02]  /*1940*/  USHF.R.S32.HI UR51, URZ, 0x6, UR4 ;  /* 0x00000006ff337899 */ /* 0x000fc40008011404 */
[----:B------:R-:W-:Y:S02]  /*1950*/  UIADD3 UR4, UPT, UPT, UR6, -0x1, URZ ;  /* 0xffffffff06047890 */ /* 0x000fe4000fffe0ff */
[----:B------:R-:W-:Y:S02]  /*1960*/  UISETP.LT.U32.AND UP0, UPT, UR51, 0x2, UPT ;  /* 0x000000023300788c */ /* 0x000fe4000bf01070 */
[----:B------:R-:W-:Y:S02]  /*1970*/  UISETP.GE.U32.AND UP2, UPT, UR4, -0x7f, UPT ;  /* 0xffffff810400788c */ /* 0x000fe4000bf46070 */
[----:B------:R-:W-:Y:S02]  /*1980*/  USEL UR50, UR51, 0x2, UP0 ;  /* 0x0000000233327887 */ /* 0x000fe40008000000 */
[----:B------:R-:W-:Y:S02]  /*1990*/  ULOP3.LUT UR53, UR5, 0x20, URZ, 0xe2, !UPT ;  /* 0x0000002005357892 */ /* 0x000fe4000f8ee2ff */
[----:B------:R-:W-:-:S02]  /*19a0*/  UIADD3 UR39, UPT, UPT, UR50, -0x1, URZ ;  /* 0xffffffff32277890 */ /* 0x000fc4000fffe0ff */
[----:B------:R-:W-:Y:S01]  /*19b0*/  UIADD3 UR54, UPT, UPT, UR51, -UR50, URZ ;  /* 0x8000003233367290 */ /* 0x000fe2000fffe0ff */
[----:B------:R-:W-:Y:S02]  /*19c0*/  UMOV UR29, URZ ;  /* 0x000000ff001d7c82 */ /* 0x000fe40008000000 */
[----:B------:R-:W-:-:S04]  /*19d0*/  @UP2 UIADD3 UR39, UPT, UPT, UR50, URZ, URZ ;  /* 0x000000ff32272290 */ /* 0x000fc8000fffe0ff */
[----:B--234-:R-:W-:-:S12]  /*19e0*/  UIADD3 UR39, UPT, UPT, UR39, 0x1, URZ ;  /* 0x0000000127277890 */ /* 0x01cfd8000fffe0ff */
.L_x_46:
[----:B------:R-:W-:Y:S01]  /*19f0*/  UISETP.NE.AND UP0, UPT, UR52, URZ, UPT ;  /* 0x000000ff3400728c */ /* 0x000fe2000bf05270 */
[----:B------:R-:W2:Y:S08]  /*1a00*/  S2UR UR52, SR_CgaCtaId ;  /* 0x00000000003479c3 */ /* 0x000eb00000008800 */
[----:B-1-3--:R-:W-:Y:S05]  /*1a10*/  BRA.U UP0, `(.L_x_23) ;  /* 0x0000000100347547 */ /* 0x00afea000b800000 */
[----:B------:R-:W3:Y:S01]  /*1a20*/  S2R R0, SR_CgaCtaId ;  /* 0x0000000000007919 */ /* 0x000ee20000008800 */
[----:B------:R-:W-:Y:S02]  /*1a30*/  MOV R3, 0x400 ;  /* 0x0000040000037802 */ /* 0x000fe40000000f00 */
[----:B------:R-:W-:Y:S02]  /*1a40*/  SHF.L.U32 R2, R8, 0x1f, RZ ;  /* 0x0000001f08027819 */ /* 0x000fe400000006ff */
[----:B---3--:R-:W-:-:S05]  /*1a50*/  LEA R0, R0, R3, 0x18 ;  /* 0x0000000300007211 */ /* 0x008fca00078ec0ff */
[----:B------:R-:W-:-:S04]  /*1a60*/  IMAD R3, R9, 0x8, R0 ;  /* 0x0000000809037824 */ /* 0x000fc800078e0200 */
[----:B------:R-:W3:Y:S02]  /*1a70*/  SYNCS.PHASECHK.TRANS64.TRYWAIT P0, [R3+URZ+0xe0], R2 ;  /* 0x0000e002030075a7 */ /* 0x000ee400080011ff */
[----:B---3--:R-:W-:Y:S05]  /*1a80*/  @!P0 BRA `(.L_x_24) ;  /* 0x000000a000488947 */ /* 0x008fea0003800000 */
.L_x_176:
[----:B------:R-:W-:Y:S01]  /*1a90*/  VIADD R9, R9, 0x1 ;  /* 0x0000000109097836 */ /* 0x000fe20000000000 */
[----:B------:R3:W-:Y:S04]  /*1aa0*/  SYNCS.ARRIVE.TRANS64.A1T0 RZ, [R3+URZ+0xd0], RZ ;  /* 0x0000d0ff03ff79a7 */ /* 0x0007e800081000ff */
[----:B------:R-:W-:-:S04]  /*1ab0*/  ISETP.NE.AND P0, PT, R9, 0x2, PT ;  /* 0x000000020900780c */ /* 0x000fc80003f05270 */
[----:B------:R-:W-:Y:S02]  /*1ac0*/  SEL R9, R9, RZ, P0 ;  /* 0x000000ff09097207 */ /* 0x000fe40000000000 */
[----:B---3--:R-:W-:-:S04]  /*1ad0*/  SEL R3, RZ, 0x1, P0 ;  /* 0x00000001ff037807 */ /* 0x008fc80000000000 */
[----:B------:R-:W-:Y:S02]  /*1ae0*/  LOP3.LUT R8, R8, R3, RZ, 0x3c, !PT ;  /* 0x0000000308087212 */ /* 0x000fe400078e3cff */
.L_x_23:
[----:B------:R-:W-:Y:S01]  /*1af0*/  UMOV UR21, 0x400 ;  /* 0x0000040000157882 */ /* 0x000fe20000000000 */
[----:B------:R-:W-:Y:S01]  /*1b00*/  SHF.L.U32 R0, R12, 0x1f, RZ ;  /* 0x0000001f0c007819 */ /* 0x000fe200000006ff */
[----:B--2---:R-:W-:Y:S02]  /*1b10*/  ULEA UR21, UR52, UR21, 0x18 ;  /* 0x0000001534157291 */ /* 0x004fe4000f8ec0ff */
[----:B------:R-:W-:Y:S02]  /*1b20*/  UISETP.GE.U32.AND UP0, UPT, UR56, 0x7f, UPT ;  /* 0x0000007f3800788c */ /* 0x000fe4000bf06070 */
[----:B------:R-:W-:Y:S02]  /*1b30*/  ULEA UR4, UR29, UR21, 0x3 ;  /* 0x000000151d047291 */ /* 0x000fe4000f8e18ff */
[----:B------:R-:W-:Y:S02]  /*1b40*/  ULEA UR19, UR20, UR55, 0x2 ;  /* 0x0000003714137291 */ /* 0x000fe4000f8e10ff */
[----:B------:R-:W-:-:S02]  /*1b50*/  ULEA UR35, UR16, UR53, 0x6 ;  /* 0x0000003510237291 */ /* 0x000fc4000f8e30ff */
[----:B------:R-:W-:Y:S01]  /*1b60*/  USHF.L.U32 UR19, UR19, 0x6, URZ ;  /* 0x0000000613137899 */ /* 0x000fe200080006ff */
[----:B------:R-:W-:Y:S02]  /*1b70*/  UMOV UR7, URZ ;  /* 0x000000ff00077c82 */ /* 0x000fe40008000000 */
[----:B------:R2:W3:Y:S01]  /*1b80*/  SYNCS.PHASECHK.TRANS64.TRYWAIT P1, [UR4+0x10], R0 ;  /* 0x00001000ff0075a7 */ /* 0x0004e20008021104 */
[----:B------:R-:W-:Y:S08]  /*1b90*/  BRA.U !UP0, `(.L_x_25) ;  /* 0x00000005080c7547 */ /* 0x000ff0000b800000 */
[----:B------:R-:W-:Y:S01]  /*1ba0*/  UMOV UR13, URZ ;  /* 0x000000ff000d7c82 */ /* 0x000fe20008000000 */
[----:B------:R-:W-:-:S05]  /*1bb0*/  UMOV UR5, UR29 ;  /* 0x0000001d00057c82 */ /* 0x000fca0008000000 */
.L_x_33:
[----:B------:R-:W-:Y:S01]  /*1bc0*/  ULEA UR33, UR5, UR21, 0x3 ;  /* 0x0000001505217291 */ /* 0x000fe2000f8e18ff */
[----:B---3--:R-:W-:Y:S01]  /*1bd0*/  @!P4 MOV R2, 0x14000 ;  /* 0x000140000002c802 */ /* 0x008fe20000000f00 */
[----:B-123--:R-:W-:Y:S10]  /*1be0*/  @P1 BRA `(.L_x_26) ;  /* 0x00000000000c1947 */ /* 0x00eff40003800000 */
[----:B------:R-:W-:-:S04]  /*1bf0*/  SHF.L.U32 R3, R12, 0x1f, RZ ;  /* 0x0000001f0c037819 */ /* 0x000fc800000006ff */
[----:B------:R-:W3:Y:S02]  /*1c00*/  SYNCS.PHASECHK.TRANS64.TRYWAIT P0, [UR33+0x10], R3 ;  /* 0x00001003ff0075a7 */ /* 0x000ee40008001121 */
[----:B---3--:R-:W-:Y:S05]  /*1c10*/  @!P0 BRA `(.L_x_27) ;  /* 0x0000009c00f88947 */ /* 0x008fea0003800000 */
.L_x_26:
[----:B------:R3:W-:Y:S01]  /*1c20*/  @!P4 SYNCS.ARRIVE.TRANS64 RZ, [UR33], R2 ;  /* 0x00000002ffffc9a7 */ /* 0x0007e20008000021 */
[----:B------:R-:W-:-:S04]  /*1c30*/  ULOP3.LUT UR4, UR40, 0x2, URZ, 0xfc, !UPT ;  /* 0x0000000228047892 */ /* 0x000fc8000f8efcff */
[----:B------:R-:W-:-:S09]  /*1c40*/  UISETP.NE.AND UP0, UPT, UR4, 0x2, UPT ;  /* 0x000000020400788c */ /* 0x000fd2000bf05270 */
[----:B------:R-:W-:Y:S05]  /*1c50*/  BRA.U UP0, `(.L_x_28) ;  /* 0x0000000100047547 */ /* 0x000fea000b800000 */
[----:B-1----:R-:W-:Y:S05]  /*1c60*/  BPT.TRAP 0x1 ;  /* 0x000000040000795c */ /* 0x002fea0000300000 */
.L_x_28:
[----:B------:R-:W-:Y:S04]  /*1c70*/  BSSY.RECONVERGENT B0, `(.L_x_29) ;  /* 0x0000003000007945 */ /* 0x000fe80003800200 */
[----:B------:R-:W-:Y:S05]  /*1c80*/  @P3 BRA `(.L_x_30) ;  /* 0x0000000000043947 */ /* 0x000fea0003800000 */
[----:B-1----:R-:W-:Y:S05]  /*1c90*/  BPT.TRAP 0x1 ;  /* 0x000000040000795c */ /* 0x002fea0000300000 */
.L_x_30:
[----:B-1----:R-:W-:Y:S05]  /*1ca0*/  BSYNC.RECONVERGENT B0 ;  /* 0x0000000000007941 */ /* 0x002fea0003800200 */
.L_x_29:
[----:B------:R-:W-:Y:S01]  /*1cb0*/  UIADD3 UR4, UPT, UPT, UR5, 0x1, URZ ;  /* 0x0000000105047890 */ /* 0x000fe2000fffe0ff */
[----:B------:R-:W-:Y:S01]  /*1cc0*/  BSSY.RECONVERGENT B0, `(.L_x_31) ;  /* 0x000002b000007945 */ /* 0x000fe20003800200 */
[----:B------:R-:W-:Y:S02]  /*1cd0*/  ELECT P0, URZ, PT ;  /* 0x0000000000ff782f */ /* 0x000fe40003800000 */
[----:B------:R-:W-:-:S04]  /*1ce0*/  UISETP.NE.AND UP0, UPT, UR4, 0x2, UPT ;  /* 0x000000020400788c */ /* 0x000fc8000bf05270 */
[----:B------:R-:W-:Y:S02]  /*1cf0*/  USEL UR6, URZ, 0x1, UP0 ;  /* 0x00000001ff067887 */ /* 0x000fe40008000000 */
[----:B------:R-:W-:-:S04]  /*1d00*/  USEL UR29, UR4, URZ, UP0 ;  /* 0x000000ff041d7287 */ /* 0x000fc80008000000 */
[----:B------:R-:W-:Y:S01]  /*1d10*/  ULEA UR4, UR29, UR21, 0x3 ;  /* 0x000000151d047291 */ /* 0x000fe2000f8e18ff */
[----:B------:R-:W-:-:S04]  /*1d20*/  LOP3.LUT R12, R12, UR6, RZ, 0x3c, !PT ;  /* 0x000000060c0c7c12 */ /* 0x000fc8000f8e3cff */
[----:B--2---:R-:W-:-:S04]  /*1d30*/  SHF.L.U32 R0, R12, 0x1f, RZ ;  /* 0x0000001f0c007819 */ /* 0x004fc800000006ff */
[----:B------:R1:W2:Y:S01]  /*1d40*/  SYNCS.PHASECHK.TRANS64.TRYWAIT P1, [UR4+0x10], R0 ;  /* 0x00001000ff0075a7 */ /* 0x0002a20008021104 */
[----:B------:R-:W-:Y:S05]  /*1d50*/  @!P0 BRA `(.L_x_32) ;  /* 0x0000000000848947 */ /* 0x000fea0003800000 */
[----:B------:R-:W-:Y:S02]  /*1d60*/  ULEA UR24, UR5, UR38, 0xc ;  /* 0x0000002605187291 */ /* 0x000fe4000f8e60ff */
[----:B------:R-:W-:Y:S02]  /*1d70*/  ULEA UR8, UR5, UR37, 0xe ;  /* 0x0000002505087291 */ /* 0x000fe4000f8e70ff */
[----:B------:R-:W-:Y:S02]  /*1d80*/  UIADD3 UR6, UP1, UPT, UR46, 0x80, URZ ;  /* 0x000000802e067890 */ /* 0x000fe4000ff3e0ff */
[----:B------:R-:W-:Y:S02]  /*1d90*/  ULEA UR24, UR24, UR21, 0x2 ;  /* 0x0000001518187291 */ /* 0x000fe4000f8e10ff */
[----:B------:R-:W-:Y:S02]  /*1da0*/  USHF.L.U32 UR34, UR13, 0x6, URZ ;  /* 0x000000060d227899 */ /* 0x000fe400080006ff */
[----:B------:R-:W-:-:S02]  /*1db0*/  UIADD3 UR14, UP0, UPT, UR46, 0x180, URZ ;  /* 0x000001802e0e7890 */ /* 0x000fc4000ff1e0ff */
[----:B------:R-:W-:Y:S02]  /*1dc0*/  ULEA UR8, UR8, UR21, 0x2 ;  /* 0x0000001508087291 */ /* 0x000fe4000f8e10ff */
[----:B------:R-:W-:Y:S02]  /*1dd0*/  UIADD3.X UR7, UPT, UPT, URZ, UR47, URZ, UP1, !UPT ;  /* 0x0000002fff077290 */ /* 0x000fe40008ffe4ff */
[----:B------:R-:W-:Y:S02]  /*1de0*/  UIADD3 UR32, UPT, UPT, UR24, 0x8800, URZ ;  /* 0x0000880018207890 */ /* 0x000fe4000fffe0ff */
[----:B------:R-:W-:Y:S02]  /*1df0*/  UPRMT UR4, URZ, 0x5410, UR31 ;  /* 0x00005410ff047896 */ /* 0x000fe4000800001f */
[----:B------:R-:W-:Y:S02]  /*1e00*/  UIADD3 UR26, UPT, UPT, UR34, 0x20, URZ ;  /* 0x00000020221a7890 */ /* 0x000fe4000fffe0ff */
[----:B------:R-:W-:-:S02]  /*1e10*/  UIADD3 UR24, UPT, UPT, UR24, 0xa800, URZ ;  /* 0x0000a80018187890 */ /* 0x000fc4000fffe0ff */
[----:B------:R-:W-:Y:S02]  /*1e20*/  UIADD3.X UR15, UPT, UPT, URZ, UR47, URZ, UP0, !UPT ;  /* 0x0000002fff0f7290 */ /* 0x000fe400087fe4ff */
[----:B------:R-:W-:Y:S02]  /*1e30*/  UIADD3 UR16, UPT, UPT, UR8, 0x10800, URZ ;  /* 0x0001080008107890 */ /* 0x000fe4000fffe0ff */
[----:B------:R-:W-:Y:S02]  /*1e40*/  UPRMT UR22, URZ, 0x5410, UR30 ;  /* 0x00005410ff167896 */ /* 0x000fe4000800001e */
[----:B------:R-:W-:Y:S01]  /*1e50*/  UIADD3 UR8, UPT, UPT, UR8, 0x18800, URZ ;  /* 0x0001880008087890 */ /* 0x000fe2000fffe0ff */
[----:B------:R-:W-:Y:S01]  /*1e60*/  UMOV UR42, 0x0 ;  /* 0x00000000002a7882 */ /* 0x000fe20000000000 */
[----:B------:R-:W-:Y:S01]  /*1e70*/  UMOV UR43, 0x10000000 ;  /* 0x10000000002b7882 */ /* 0x000fe20000000000 */
[----:B------:R-:W-:Y:S01]  /*1e80*/  UMOV UR25, UR33 ;  /* 0x0000002100197c82 */ /* 0x000fe20008000000 */
[----:B------:R-:W-:Y:S01]  /*1e90*/  UMOV UR27, UR35 ;  /* 0x00000023001b7c82 */ /* 0x000fe20008000000 */
[----:B------:R-:W-:Y:S01]  /*1ea0*/  UMOV UR28, UR36 ;  /* 0x00000024001c7c82 */ /* 0x000fe20008000000 */
[----:B------:R-:W-:Y:S01]  /*1eb0*/  UMOV UR17, UR33 ;  /* 0x0000002100117c82 */ /* 0x000fe20008000000 */
[----:B------:R-:W-:Y:S01]  /*1ec0*/  UMOV UR20, UR36 ;  /* 0x0000002400147c82 */ /* 0x000fe20008000000 */
[----:B------:R-:W-:Y:S01]  /*1ed0*/  UMOV UR18, UR34 ;  /* 0x0000002200127c82 */ /* 0x000fe20008000000 */
[----:B------:R4:W-:Y:S01]  /*1ee0*/  UTMALDG.3D.MULTICAST [UR32], [UR6], UR4, desc[UR42] ;  /* 0x00002a20060073b4 */ /* 0x0009e20008011804 */
[----:B------:R-:W-:Y:S01]  /*1ef0*/  UMOV UR9, UR33 ;  /* 0x0000002100097c82 */ /* 0x000fe20008000000 */
[----:B------:R-:W-:Y:S01]  /*1f00*/  UMOV UR11, UR19 ;  /* 0x00000013000b7c82 */ /* 0x000fe20008000000 */
[----:B------:R-:W-:Y:S01]  /*1f10*/  UMOV UR12, UR36 ;  /* 0x00000024000c7c82 */ /* 0x000fe20008000000 */
[----:B------:R-:W-:Y:S01]  /*1f20*/  UMOV UR10, UR26 ;  /* 0x0000001a000a7c82 */ /* 0x000fe20008000000 */
[----:B------:R4:W-:Y:S01]  /*1f30*/  UTMALDG.3D.MULTICAST [UR24], [UR6], UR4, desc[UR42] ;  /* 0x00002a18060073b4 */ /* 0x0009e20008011804 */
[----:B------:R4:W-:Y:S01]  /*1f40*/  UTMALDG.3D.MULTICAST [UR16], [UR14], UR22, desc[UR42] ;  /* 0x00002a100e0073b4 */ /* 0x0009e20008011816 */
[----:B------:R4:W-:Y:S02]  /*1f50*/  UTMALDG.3D.MULTICAST [UR8], [UR14], UR22, desc[UR42] ;  /* 0x00002a080e0073b4 */ /* 0x0009e40008011816 */
[----:B----4-:R-:W-:Y:S01]  /*1f60*/  NOP ;  /* 0x0000000000007918 */ /* 0x010fe20000000000 */
.L_x_32:
[----:B------:R-:W-:Y:S05]  /*1f70*/  BSYNC.RECONVERGENT B0 ;  /* 0x0000000000007941 */ /* 0x000fea0003800200 */
.L_x_31:
[----:B------:R-:W-:Y:S01]  /*1f80*/  UIADD3 UR13, UPT, UPT, UR13, 0x1, URZ ;  /* 0x000000010d0d7890 */ /* 0x000fe2000fffe0ff */
[----:B------:R-:W-:Y:S01]  /*1f90*/  UMOV UR5, UR29 ;  /* 0x0000001d00057c82 */ /* 0x000fe20008000000 */
[----:B------:R-:W-:Y:S02]  /*1fa0*/  UMOV UR7, UR39 ;  /* 0x0000002700077c82 */ /* 0x000fe40008000000 */
[----:B------:R-:W-:-:S09]  /*1fb0*/  UISETP.NE.AND UP0, UPT, UR13, UR39, UPT ;  /* 0x000000270d00728c */ /* 0x000fd2000bf05270 */
[----:B------:R-:W-:Y:S05]  /*1fc0*/  BRA.U UP0, `(.L_x_33) ;  /* 0xfffffff900fc7547 */ /* 0x000fea000b83ffff */
.L_x_25:
[----:B------:R-:W-:Y:S01]  /*1fd0*/  ULEA UR4, UR29, UR21, 0x3 ;  /* 0x000000151d047291 */ /* 0x000fe2000f8e18ff */
[----:B-12---:R-:W-:Y:S01]  /*1fe0*/  SHF.L.U32 R0, R12, 0x1f, RZ ;  /* 0x0000001f0c007819 */ /* 0x006fe200000006ff */
[----:B------:R-:W-:Y:S01]  /*1ff0*/  @!P2 SYNCS.ARRIVE.TRANS64.A1T0 RZ, [UR21+0x68], RZ ;  /* 0x000068ffffffa9a7 */ /* 0x000fe20008100015 */
[----:B------:R-:W-:-:S06]  /*2000*/  UISETP.GT.AND UP0, UPT, UR51, UR50, UPT ;  /* 0x000000323300728c */ /* 0x000fcc000bf04270 */
[----:B---3--:R1:W2:Y:S03]  /*2010*/  SYNCS.PHASECHK.TRANS64.TRYWAIT P1, [UR4+0x10], R0 ;  /* 0x00001000ff0075a7 */ /* 0x0082a60008021104 */
[----:B------:R-:W-:Y:S05]  /*2020*/  BRA.U !UP0, `(.L_x_34) ;  /* 0x0000000508087547 */ /* 0x000fea000b800000 */
[----:B------:R-:W-:Y:S01]  /*2030*/  UIADD3 UR13, UPT, UPT, UR54, UR7, URZ ;  /* 0x00000007360d7290 */ /* 0x000fe2000fffe0ff */
[----:B------:R-:W-:-:S11]  /*2040*/  UMOV UR5, UR29 ;  /* 0x0000001d00057c82 */ /* 0x000fd60008000000 */
.L_x_42:
[----:B------:R-:W-:Y:S01]  /*2050*/  ULEA UR33, UR5, UR21, 0x3 ;  /* 0x0000001505217291 */ /* 0x000fe2000f8e18ff */
[----:B--2---:R-:W-:Y:S01]  /*2060*/  @!P4 MOV R2, 0x14000 ;  /* 0x000140000002c802 */ /* 0x004fe20000000f00 */
[----:B--23--:R-:W-:Y:S10]  /*2070*/  @P1 BRA `(.L_x_35) ;  /* 0x00000000000c1947 */ /* 0x00cff40003800000 */
[----:B------:R-:W-:-:S04]  /*2080*/  SHF.L.U32 R3, R12, 0x1f, RZ ;  /* 0x0000001f0c037819 */ /* 0x000fc800000006ff */
[----:B------:R-:W2:Y:S02]  /*2090*/  SYNCS.PHASECHK.TRANS64.TRYWAIT P0, [UR33+0x10], R3 ;  /* 0x00001003ff0075a7 */ /* 0x000ea40008001121 */
[----:B--2---:R-:W-:Y:S05]  /*20a0*/  @!P0 BRA `(.L_x_36) ;  /* 0x0000009800ec8947 */ /* 0x004fea0003800000 */
.L_x_35:
[----:B------:R2:W-:Y:S01]  /*20b0*/  @!P4 SYNCS.ARRIVE.TRANS64 RZ, [UR33], R2 ;  /* 0x00000002ffffc9a7 */ /* 0x0005e20008000021 */
[----:B------:R-:W-:-:S04]  /*20c0*/  ULOP3.LUT UR4, UR40, 0x2, URZ, 0xfc, !UPT ;  /* 0x0000000228047892 */ /* 0x000fc8000f8efcff */
[----:B------:R-:W-:-:S09]  /*20d0*/  UISETP.NE.AND UP0, UPT, UR4, 0x2, UPT ;  /* 0x000000020400788c */ /* 0x000fd2000bf05270 */
[----:B------:R-:W-:Y:S05]  /*20e0*/  BRA.U UP0, `(.L_x_37) ;  /* 0x0000000100047547 */ /* 0x000fea000b800000 */
[----:B------:R-:W-:Y:S05]  /*20f0*/  BPT.TRAP 0x1 ;  /* 0x000000040000795c */ /* 0x000fea0000300000 */
.L_x_37:
[----:B------:R-:W-:Y:S04]  /*2100*/  BSSY.RECONVERGENT B0, `(.L_x_38) ;  /* 0x0000003000007945 */ /* 0x000fe80003800200 */
[----:B------:R-:W-:Y:S05]  /*2110*/  @P3 BRA `(.L_x_39) ;  /* 0x0000000000043947 */ /* 0x000fea0003800000 */
[----:B------:R-:W-:Y:S05]  /*2120*/  BPT.TRAP 0x1 ;  /* 0x000000040000795c */ /* 0x000fea0000300000 */
.L_x_39:
[----:B------:R-:W-:Y:S05]  /*2130*/  BSYNC.RECONVERGENT B0 ;  /* 0x0000000000007941 */ /* 0x000fea0003800200 */
.L_x_38:
        /* <DEDUP_REMOVED lines=8> */
[----:B-1----:R-:W-:-:S04]  /*21c0*/  SHF.L.U32 R0, R12, 0x1f, RZ ;  /* 0x0000001f0c007819 */ /* 0x002fc800000006ff */
[----:B------:R1:W3:Y:S01]  /*21d0*/  SYNCS.PHASECHK.TRANS64.TRYWAIT P1, [UR4+0x10], R0 ;  /* 0x00001000ff0075a7 */ /* 0x0002e20008021104 */
        /* <DEDUP_REMOVED lines=34> */
.L_x_41:
[----:B------:R-:W-:Y:S05]  /*2400*/  BSYNC.RECONVERGENT B0 ;  /* 0x0000000000007941 */ /* 0x000fea0003800200 */
.L_x_40:
[----:B------:R-:W-:Y:S01]  /*2410*/  UIADD3 UR7, UPT, UPT, UR7, 0x1, URZ ;  /* 0x0000000107077890 */ /* 0x000fe2000fffe0ff */
[----:B------:R-:W-:-:S03]  /*2420*/  UMOV UR5, UR29 ;  /* 0x0000001d00057c82 */ /* 0x000fc60008000000 */
[----:B------:R-:W-:-:S09]  /*2430*/  UISETP.NE.AND UP0, UPT, UR7, UR13, UPT ;  /* 0x0000000d0700728c */ /* 0x000fd2000bf05270 */
[----:B------:R-:W-:Y:S05]  /*2440*/  BRA.U UP0, `(.L_x_42) ;  /* 0xfffffffd00007547 */ /* 0x000fea000b83ffff */
.L_x_34:
[C---:B------:R-:W-:Y:S01]  /*2450*/  LEA R3, R11.reuse, UR21, 0x3 ;  /* 0x000000150b037c11 */ /* 0x040fe2000f8e18ff */
[----:B------:R-:W-:Y:S01]  /*2460*/  NOP ;  /* 0x0000000000007918 */ /* 0x000fe20000000000 */
[----:B-1----:R-:W-:Y:S02]  /*2470*/  SHF.L.U32 R0, R10, 0x1f, RZ ;  /* 0x0000001f0a007819 */ /* 0x002fe400000006ff */
[----:B------:R-:W-:Y:S02]  /*2480*/  LEA R5, R11, UR21, 0x4 ;  /* 0x000000150b057c11 */ /* 0x000fe4000f8e20ff */
[----:B------:R-:W1:Y:S02]  /*2490*/  SYNCS.PHASECHK.TRANS64.TRYWAIT P0, [R3+URZ+0x70], R0 ;  /* 0x00007000030075a7 */ /* 0x000e6400080011ff */
[----:B-1----:R-:W-:Y:S05]  /*24a0*/  @!P0 BRA `(.L_x_43) ;  /* 0x0000009800048947 */ /* 0x002fea0003800000 */
.L_x_179:
[----:B------:R-:W4:Y:S01]  /*24b0*/  LDS.128 R4, [R5+0x100] ;  /* 0x0001000005047984 */ /* 0x000f220000000c00 */
[----:B------:R-:W-:Y:S01]  /*24c0*/  UISETP.GE.AND UP0, UPT, UR45, 0x1, UPT ;  /* 0x000000012d00788c */ /* 0x000fe2000bf06270 */
[----:B------:R-:W-:Y:S01]  /*24d0*/  @!PT LDS RZ, [RZ] ;  /* 0x00000000fffff984 */ /* 0x000fe20000000800 */
[----:B------:R-:W-:Y:S01]  /*24e0*/  @!PT LDS RZ, [RZ] ;  /* 0x00000000fffff984 */ /* 0x000fe20000000800 */
[----:B------:R-:W-:Y:S01]  /*24f0*/  @!PT LDS RZ, [RZ] ;  /* 0x00000000fffff984 */ /* 0x000fe20000000800 */
[----:B------:R-:W-:Y:S01]  /*2500*/  @!PT LDS RZ, [RZ] ;  /* 0x00000000fffff984 */ /* 0x000fe20000000800 */
[----:B------:R1:W-:Y:S06]  /*2510*/  MEMBAR.ALL.CTA ;  /* 0x0000000000007992 */ /* 0x0003ec0000008000 */
[----:B-1----:R-:W1:Y:S01]  /*2520*/  FENCE.VIEW.ASYNC.S ;  /* 0x00000000000073c6 */ /* 0x002e620000000000 */
[----:B----4-:R-:W-:-:S13]  /*2530*/  LOP3.LUT P0, RZ, R6, 0x1, RZ, 0xc0, !PT ;  /* 0x0000000106ff7812 */ /* 0x010fda000780c0ff */
[----:B-1----:R-:W-:Y:S01]  /*2540*/  VOTEU.ANY UP1, P0 ;  /* 0x0000000000ff7886 */ /* 0x002fe20000020100 */
[----:B------:R-:W-:-:S13]  /*2550*/  PLOP3.LUT P0, PT, PT, PT, UP1, 0x80, 0x8 ;  /* 0x000000000008781c */ /* 0x000fda0003f0f018 */
[----:B------:R-:W-:Y:S02]  /*2560*/  @P0 LOP3.LUT R0, R5, 0xffff, RZ, 0xc0, !PT ;  /* 0x0000ffff05000812 */ /* 0x000fe400078ec0ff */
[----:B--2---:R-:W-:Y:S02]  /*2570*/  @P0 MOV R2, R4 ;  /* 0x0000000400020202 */ /* 0x004fe40000000f00 */
[----:B------:R-:W-:Y:S01]  /*2580*/  @P0 R2UR UR5, R0 ;  /* 0x00000000000502ca */ /* 0x000fe200000e0000 */
[----:B------:R-:W-:Y:S01]  /*2590*/  VIADD R0, R3, 0x80 ;  /* 0x0000008003007836 */ /* 0x000fe20000000000 */
[----:B------:R-:W-:Y:S02]  /*25a0*/  @P0 SHF.R.U32.HI R4, RZ, 0x10, R5 ;  /* 0x00000010ff040819 */ /* 0x000fe40000011605 */
[----:B------:R-:W-:Y:S02]  /*25b0*/  @P0 R2UR UR6, R2 ;  /* 0x00000000020602ca */ /* 0x000fe400000e0000 */
[----:B------:R-:W-:-:S02]  /*25c0*/  PRMT R0, RZ, 0x654, R0 ;  /* 0x00000654ff007816 */ /* 0x000fc40000000000 */
[----:B------:R-:W-:Y:S02]  /*25d0*/  @P0 R2UR UR4, R4 ;  /* 0x00000000040402ca */ /* 0x000fe400000e0000 */
[----:B------:R1:W-:Y:S03]  /*25e0*/  SYNCS.ARRIVE.TRANS64.RED.A1T0 RZ, [R0+URZ], RZ ;  /* 0x000000ff00ff79a7 */ /* 0x0003e600081004ff */
[----:B------:R-:W-:-:S04]  /*25f0*/  @UP1 UMOV UR41, UR5 ;  /* 0x0000000500291c82 */ /* 0x000fc80008000000 */
[----:B------:R-:W-:-:S04]  /*2600*/  @UP1 UMOV UR44, UR6 ;  /* 0x00000006002c1c82 */ /* 0x000fc80008000000 */
[----:B------:R-:W-:Y:S01]  /*2610*/  @UP1 UMOV UR36, UR4 ;  /* 0x0000000400241c82 */ /* 0x000fe20008000000 */
[----:B------:R-:W-:Y:S05]  /*2620*/  BRA.U !UP0, `(.L_x_44) ;  /* 0x0000000108d47547 */ /* 0x000fea000b800000 */
[----:B------:R-:W2:Y:S01]  /*2630*/  LDCU.128 UR12, c[0x0][0xb10] ;  /* 0x00016200ff0c77ac */ /* 0x000ea20008000c00 */
[----:B------:R-:W4:Y:S01]  /*2640*/  LDCU UR22, c[0x0][0xb20] ;  /* 0x00016400ff1677ac */ /* 0x000f220008000800 */
[----:B------:R-:W3:Y:S01]  /*2650*/  LDCU UR20, c[0x0][0xb0c] ;  /* 0x00016180ff1477ac */ /* 0x000ee20008000800 */
[----:B------:R-:W1:Y:S01]  /*2660*/  LDCU.64 UR8, c[0x0][0xb28] ;  /* 0x00016500ff0877ac */ /* 0x000e620008000a00 */
[----:B------:R-:W-:Y:S02]  /*2670*/  UISETP.NE.AND UP3, UPT, UR45, 0x1, UPT ;  /* 0x000000012d00788c */ /* 0x000fe4000bf65270 */
[----:B--2---:R-:W-:Y:S02]  /*2680*/  UIMAD.WIDE.U32 UR6, UR48, UR15, URZ ;  /* 0x0000000f300672a5 */ /* 0x004fe4000f8e00ff */
[----:B------:R-:W-:Y:S02]  /*2690*/  UIMAD.WIDE.U32 UR4, UR49, UR12, URZ ;  /* 0x0000000c310472a5 */ /* 0x000fe4000f8e00ff */
[----:B------:R-:W-:-:S02]  /*26a0*/  UISETP.NE.AND UP0, UPT, UR14, 0x1, UPT ;  /* 0x000000010e00788c */ /* 0x000fc4000bf05270 */
[----:B------:R-:W-:Y:S01]  /*26b0*/  UIMAD.WIDE.U32 UR18, UR41, UR15, URZ ;  /* 0x0000000f291272a5 */ /* 0x000fe2000f8e00ff */
[----:B------:R-:W-:Y:S02]  /*26c0*/  UMOV UR6, UR7 ;  /* 0x0000000700067c82 */ /* 0x000fe40008000000 */
[----:B------:R-:W-:Y:S01]  /*26d0*/  UMOV UR4, UR5 ;  /* 0x0000000500047c82 */ /* 0x000fe20008000000 */
[----:B----4-:R-:W-:Y:S02]  /*26e0*/  USHF.R.U32.HI UR6, URZ, UR22, UR6 ;  /* 0x00000016ff067299 */ /* 0x010fe40008011606 */
[----:B---3--:R-:W-:Y:S02]  /*26f0*/  UISETP.NE.AND UP2, UPT, UR20, 0x1, UPT ;  /* 0x000000011400788c */ /* 0x008fe4000bf45270 */
[----:B------:R-:W-:Y:S02]  /*2700*/  USHF.R.U32.HI UR4, URZ, UR13, UR4 ;  /* 0x0000000dff047299 */ /* 0x000fe40008011604 */
[----:B------:R-:W-:-:S02]  /*2710*/  USEL UR5, UR48, UR6, !UP0 ;  /* 0x0000000630057287 */ /* 0x000fc4000c000000 */
[----:B------:R-:W-:Y:S02]  /*2720*/  USEL UR6, UR49, UR4, !UP2 ;  /* 0x0000000431067287 */ /* 0x000fe4000d000000 */
[----:B-1----:R-:W-:Y:S01]  /*2730*/  UIMAD.WIDE.U32 UR10, UR5, UR8, URZ ;  /* 0x00000008050a72a5 */ /* 0x002fe2000f8e00ff */
[----:B------:R-:W-:Y:S01]  /*2740*/  UMOV UR4, UR19 ;  /* 0x0000001300047c82 */ /* 0x000fe20008000000 */
[----:B------:R-:W-:Y:S02]  /*2750*/  UIMAD.WIDE.U32 UR16, UR44, UR12, URZ ;  /* 0x0000000c2c1072a5 */ /* 0x000fe4000f8e00ff */
[----:B------:R-:W-:-:S03]  /*2760*/  UIMAD.WIDE.U32 UR18, UR6, UR8, URZ ;  /* 0x00000008061272a5 */ /* 0x000fc6000f8e00ff */
[----:B------:R-:W-:Y:S01]  /*2770*/  UMOV UR10, UR11 ;  /* 0x0000000b000a7c82 */ /* 0x000fe20008000000 */
[----:B------:R-:W-:Y:S02]  /*2780*/  USHF.R.U32.HI UR4, URZ, UR22, UR4 ;  /* 0x00000016ff047299 */ /* 0x000fe40008011604 */
[----:B------:R-:W-:Y:S01]  /*2790*/  @UP3 USHF.R.U32.HI UR5, URZ, UR9, UR10 ;  /* 0x00000009ff053299 */ /* 0x000fe2000801160a */
[----:B------:R-:W-:Y:S01]  /*27a0*/  UMOV UR16, UR17 ;  /* 0x0000001100107c82 */ /* 0x000fe20008000000 */
[----:B------:R-:W-:Y:S01]  /*27b0*/  UMOV UR18, UR19 ;  /* 0x0000001300127c82 */ /* 0x000fe20008000000 */
[----:B------:R-:W-:Y:S02]  /*27c0*/  USHF.R.U32.HI UR13, URZ, UR13, UR16 ;  /* 0x0000000dff0d7299 */ /* 0x000fe40008011610 */
[----:B------:R-:W-:Y:S02]  /*27d0*/  USEL UR4, UR41, UR4, !UP0 ;  /* 0x0000000429047287 */ /* 0x000fe4000c000000 */
[----:B------:R-:W-:-:S02]  /*27e0*/  @UP3 USHF.R.U32.HI UR6, URZ, UR9, UR18 ;  /* 0x00000009ff063299 */ /* 0x000fc40008011612 */
[----:B------:R-:W-:Y:S02]  /*27f0*/  UIMAD UR7, UR45, UR5, URZ ;  /* 0x000000052d0772a4 */ /* 0x000fe4000f8e02ff */
[----:B------:R-:W-:Y:S02]  /*2800*/  USEL UR5, UR44, UR13, !UP2 ;  /* 0x0000000d2c057287 */ /* 0x000fe4000d000000 */
[----:B------:R-:W-:Y:S02]  /*2810*/  UIMAD UR10, UR45, UR6, URZ ;  /* 0x000000062d0a72a4 */ /* 0x000fe4000f8e02ff */
[----:B------:R-:W-:Y:S02]  /*2820*/  UISETP.GE.AND UP0, UPT, UR4, UR7, UPT ;  /* 0x000000070400728c */ /* 0x000fe4000bf06270 */
[----:B------:R-:W-:Y:S02]  /*2830*/  UIMAD.WIDE.U32 UR12, UR4, UR8, URZ ;  /* 0x00000008040c72a5 */ /* 0x000fe4000f8e00ff */
[----:B------:R-:W-:-:S02]  /*2840*/  UISETP.GE.OR UP0, UPT, UR5, UR10, UP0 ;  /* 0x0000000a0500728c */ /* 0x000fc40008706670 */
        /* <DEDUP_REMOVED lines=19> */
.L_x_44:
[----:B------:R-:W2:Y:S02]  /*2980*/  LDCU UR4, c[0x0][0xb30] ;  /* 0x00016600ff0477ac */ /* 0x000ea40008000800 */
[----:B--2---:R-:W-:-:S09]  /*2990*/  UISETP.NE.AND UP0, UPT, UR4, 0x1, UPT ;  /* 0x000000010400788c */ /* 0x004fd2000bf05270 */
[----:B------:R-:W-:Y:S05]  /*29a0*/  BRA.U UP0, `(.L_x_45) ;  /* 0x0000000100447547 */ /* 0x000fea000b800000 */
[----:B------:R-:W2:Y:S01]  /*29b0*/  LDCU.128 UR8, c[0x0][0xb10] ;  /* 0x00016200ff0877ac */ /* 0x000ea20008000c00 */
[----:B------:R-:W4:Y:S01]  /*29c0*/  LDCU UR12, c[0x0][0xb0c] ;  /* 0x00016180ff0c77ac */ /* 0x000f220008000800 */
[----:B------:R-:W1:Y:S01]  /*29d0*/  LDCU UR13, c[0x0][0xb20] ;  /* 0x00016400ff0d77ac */ /* 0x000e620008000800 */
[----:B--2---:R-:W-:Y:S02]  /*29e0*/  UIMAD.WIDE.U32 UR6, UR44, UR8, URZ ;  /* 0x000000082c0672a5 */ /* 0x004fe4000f8e00ff */
[----:B------:R-:W-:Y:S02]  /*29f0*/  UIMAD.WIDE.U32 UR4, UR41, UR11, URZ ;  /* 0x0000000b290472a5 */ /* 0x000fe4000f8e00ff */
[----:B----4-:R-:W-:Y:S02]  /*2a00*/  UISETP.NE.AND UP2, UPT, UR12, 0x1, UPT ;  /* 0x000000010c00788c */ /* 0x010fe4000bf45270 */
[----:B------:R-:W-:Y:S01]  /*2a10*/  UISETP.NE.AND UP0, UPT, UR10, 0x1, UPT ;  /* 0x000000010a00788c */ /* 0x000fe2000bf05270 */
[----:B------:R-:W-:-:S02]  /*2a20*/  UMOV UR6, UR7 ;  /* 0x0000000700067c82 */ /* 0x000fc40008000000 */
[----:B------:R-:W-:Y:S01]  /*2a30*/  UMOV UR4, UR5 ;  /* 0x0000000500047c82 */ /* 0x000fe20008000000 */
[----:B------:R-:W-:Y:S02]  /*2a40*/  USHF.R.U32.HI UR9, URZ, UR9, UR6 ;  /* 0x00000009ff097299 */ /* 0x000fe40008011606 */
[----:B-1----:R-:W-:Y:S02]  /*2a50*/  USHF.R.U32.HI UR4, URZ, UR13, UR4 ;  /* 0x0000000dff047299 */ /* 0x002fe40008011604 */
[----:B------:R-:W-:Y:S02]  /*2a60*/  USEL UR5, UR44, UR9, !UP2 ;  /* 0x000000092c057287 */ /* 0x000fe4000d000000 */
[----:B------:R-:W-:-:S04]  /*2a70*/  USEL UR4, UR41, UR4, !UP0 ;  /* 0x0000000429047287 */ /* 0x000fc8000c000000 */
[----:B------:R-:W-:Y:S02]  /*2a80*/  UIADD3 UR6, UPT, UPT, UR5, -UR4, URZ ;  /* 0x8000000405067290 */ /* 0x000fe4000fffe0ff */
[----:B------:R-:W-:Y:S02]  /*2a90*/  UIADD3 UR4, UPT, UPT, -UR5, UR4, URZ ;  /* 0x0000000405047290 */ /* 0x000fe4000fffe1ff */
[----:B------:R-:W-:Y:S02]  /*2aa0*/  UIMAD UR41, UR6, UR10, UR41 ;  /* 0x0000000a062972a4 */ /* 0x000fe4000f8e0229 */
[----:B------:R-:W-:-:S12]  /*2ab0*/  UIMAD UR44, UR4, UR12, UR44 ;  /* 0x0000000c042c72a4 */ /* 0x000fd8000f8e022c */
.L_x_45:
[----:B------:R-:W-:Y:S01]  /*2ac0*/  VIADD R11, R11, 0x1 ;  /* 0x000000010b0b7836 */ /* 0x000fe20000000000 */
[----:B------:R-:W-:Y:S02]  /*2ad0*/  R2UR UR5, R60 ;  /* 0x000000003c0572ca */ /* 0x000fe400000e0000 */
[----:B------:R-:W-:Y:S02]  /*2ae0*/  R2UR UR4, R59 ;  /* 0x000000003b0472ca */ /* 0x000fe400000e0000 */
[C---:B------:R-:W-:Y:S02]  /*2af0*/  ISETP.NE.AND P0, PT, R11.reuse, 0x2, PT ;  /* 0x000000020b00780c */ /* 0x040fe40003f05270 */
[----:B------:R-:W-:Y:S02]  /*2b00*/  PLOP3.LUT P2, PT, PT, PT, PT, 0x80, 0x8 ;  /* 0x000000000008781c */ /* 0x000fe40003f4f070 */
[----:B------:R-:W-:Y:S02]  /*2b10*/  SEL R3, RZ, 0x1, P0 ;  /* 0x00000001ff037807 */ /* 0x000fe40000000000 */
[----:B------:R-:W-:-:S02]  /*2b20*/  SEL R11, R11, RZ, P0 ;  /* 0x000000ff0b0b7207 */ /* 0x000fc40000000000 */
[----:B------:R-:W-:Y:S01]  /*2b30*/  LOP3.LUT R10, R10, R3, RZ, 0x3c, !PT ;  /* 0x000000030a0a7212 */ /* 0x000fe200078e3cff */
[----:B------:R-:W-:Y:S02]  /*2b40*/  UIADD3 UR16, UPT, UPT, UR44, UR5, URZ ;  /* 0x000000052c107290 */ /* 0x000fe4000fffe0ff */
[----:B------:R-:W-:Y:S01]  /*2b50*/  UIADD3 UR20, UPT, UPT, UR41, UR4, URZ ;  /* 0x0000000429147290 */ /* 0x000fe2000fffe0ff */
[----:B------:R-:W-:Y:S11]  /*2b60*/  BRA.U UP1, `(.L_x_46) ;  /* 0xffffffed01a07547 */ /* 0x000ff6000b83ffff */
[----:B------:R-:W-:Y:S01]  /*2b70*/  UIADD3 UR21, UPT, UPT, UR21, 0x10, URZ ;  /* 0x0000001015157890 */ /* 0x000fe2000fffe0ff */
[----:B------:R-:W-:-:S03]  /*2b80*/  SHF.L.U32 R3, R12, 0x1f, RZ ;  /* 0x0000001f0c037819 */ /* 0x000fc600000006ff */
[----:B------:R-:W-:-:S09]  /*2b90*/  ULEA UR4, UR29, UR21, 0x3 ;  /* 0x000000151d047291 */ /* 0x000fd2000f8e18ff */
[----:B------:R-:W2:Y:S02]  /*2ba0*/  SYNCS.PHASECHK.TRANS64.TRYWAIT P0, [UR4], R3 ;  /* 0x00000003ff0075a7 */ /* 0x000ea40008001104 */
[----:B--2---:R-:W-:Y:S05]  /*2bb0*/  @!P0 BRA `(.L_x_47) ;  /* 0x0000009000548947 */ /* 0x004fea0003800000 */
.L_x_181:
[----:B------:R-:W-:-:S04]  /*2bc0*/  UIADD3 UR4, UPT, UPT, UR29, 0x1, URZ ;  /* 0x000000011d047890 */ /* 0x000fc8000fffe0ff */
[----:B------:R-:W-:-:S04]  /*2bd0*/  UISETP.NE.AND UP0, UPT, UR4, 0x2, UPT ;  /* 0x000000020400788c */ /* 0x000fc8000bf05270 */
[----:B------:R-:W-:Y:S02]  /*2be0*/  USEL UR5, URZ, 0x1, UP0 ;  /* 0x00000001ff057887 */ /* 0x000fe40008000000 */
[----:B------:R-:W-:-:S04]  /*2bf0*/  USEL UR4, UR4, URZ, UP0 ;  /* 0x000000ff04047287 */ /* 0x000fc80008000000 */
[----:B------:R-:W-:Y:S01]  /*2c00*/  ULEA UR4, UR4, UR21, 0x3 ;  /* 0x0000001504047291 */ /* 0x000fe2000f8e18ff */
[----:B-1----:R-:W-:-:S04]  /*2c10*/  LOP3.LUT R3, R12, UR5, RZ, 0x3c, !PT ;  /* 0x000000050c037c12 */ /* 0x002fc8000f8e3cff */
[----:B------:R-:W-:Y:S01]  /*2c20*/  SHF.L.U32 R3, R3, 0x1f, RZ ;  /* 0x0000001f03037819 */ /* 0x000fe200000006ff */
[----:B------:R-:W-:-:S07]  /*2c30*/  IMAD.U32 R0, RZ, RZ, UR4 ;  /* 0x00000004ff007e24 */ /* 0x000fce000f8e00ff */
.L_x_48:
[----:B-1----:R1:W2:Y:S02]  /*2c40*/  SYNCS.PHASECHK.TRANS64.TRYWAIT P0, [R0+URZ], R3 ;  /* 0x00000003000075a7 */ /* 0x0022a400080011ff */
[----:B--2---:R-:W-:Y:S05]  /*2c50*/  @!P0 NANOSLEEP.SYNCS 0x989680 ;  /* 0x009896800000895d */ /* 0x004fea0003900000 */
[----:B------:R-:W2:Y:S02]  /*2c60*/  @!P0 SYNCS.PHASECHK.TRANS64 P0, [R0+URZ], R3 ;  /* 0x00000003000085a7 */ /* 0x000ea400080010ff */
[----:B--2---:R-:W-:Y:S05]  /*2c70*/  @P0 EXIT ;  /* 0x000000000000094d */ /* 0x004fea0003800000 */
[----:B------:R-:W-:Y:S05]  /*2c80*/  BRA `(.L_x_48) ;  /* 0xfffffffc00ec7947 */ /* 0x000fea000383ffff */
.L_x_22:
[----:B------:R-:W-:-:S04]  /*2c90*/  UISETP.NE.AND UP0, UPT, UR52, URZ, UPT ;  /* 0x000000ff3400728c */ /* 0x000fc8000bf05270 */
[----:B------:R-:W-:-:S09]  /*2ca0*/  UISETP.NE.OR UP0, UPT, UR17, 0x1, UP0 ;  /* 0x000000011100788c */ /* 0x000fd20008705670 */
[----:B------:R-:W-:Y:S05]  /*2cb0*/  BRA.U UP0, `(.L_x_49) ;  /* 0x0000000500487547 */ /* 0x000fea000b800000 */
[----:B------:R-:W-:Y:S01]  /*2cc0*/  ISETP.GE.U32.AND P2, PT, R0, 0x8, PT ;  /* 0x000000080000780c */ /* 0x000fe20003f46070 */
[----:B------:R-:W-:Y:S01]  /*2cd0*/  IMAD.MOV.U32 R12, RZ, RZ, 0x1 ;  /* 0x00000001ff0c7424 */ /* 0x000fe200078e00ff */
[----:B------:R-:W-:Y:S02]  /*2ce0*/  CS2R R10, SRZ ;  /* 0x00000000000a7805 */ /* 0x000fe4000001ff00 */
[----:B------:R-:W-:Y:S01]  /*2cf0*/  CS2R R8, SRZ ;  /* 0x0000000000087805 */ /* 0x000fe2000001ff00 */
[----:B------:R-:W-:Y:S01]  /*2d00*/  UMOV UR6, 0x400 ;  /* 0x0000040000067882 */ /* 0x000fe20000000000 */
[----:B------:R-:W-:Y:S01]  /*2d10*/  UMOV UR5, URZ ;  /* 0x000000ff00057c82 */ /* 0x000fe20008000000 */
[----:B------:R-:W-:-:S12]  /*2d20*/  ULEA UR6, UR52, UR6, 0x18 ;  /* 0x0000000634067291 */ /* 0x000fd8000f8ec0ff */
.L_x_53:
[----:B------:R-:W-:Y:S02]  /*2d30*/  LEA R2, R8, UR6, 0x3 ;  /* 0x0000000608027c11 */ /* 0x000fe4000f8e18ff */
[----:B------:R-:W-:-:S03]  /*2d40*/  SHF.L.U32 R5, R9, 0x1f, RZ ;  /* 0x0000001f09057819 */ /* 0x000fc600000006ff */
[----:B------:R-:W-:Y:S01]  /*2d50*/  VIADD R4, R2, 0xe0 ;  /* 0x000000e002047836 */ /* 0x000fe20000000000 */
[----:B------:R-:W2:Y:S02]  /*2d60*/  SYNCS.PHASECHK.TRANS64.TRYWAIT P0, [R2+URZ+0xd0], R5 ;  /* 0x0000d005020075a7 */ /* 0x000ea400080011ff */
[----:B--2---:R-:W-:Y:S05]  /*2d70*/  @!P0 BRA `(.L_x_50) ;  /* 0x0000008c00fc8947 */ /* 0x004fea0003800000 */
.L_x_182:
[----:B------:R-:W-:Y:S01]  /*2d80*/  ULEA UR4, UR5, UR6, 0x3 ;  /* 0x0000000605047291 */ /* 0x000fe2000f8e18ff */
[----:B------:R-:W-:Y:S02]  /*2d90*/  PRMT R4, RZ, 0x654, R4 ;  /* 0x00000654ff047816 */ /* 0x000fe40000000004 */
[----:B--2---:R-:W-:Y:S01]  /*2da0*/  SHF.L.U32 R5, R12, 0x1f, RZ ;  /* 0x0000001f0c057819 */ /* 0x004fe200000006ff */
[----:B------:R-:W-:Y:S01]  /*2db0*/  UIADD3 UR7, UPT, UPT, UR4, 0x70, URZ ;  /* 0x0000007004077890 */ /* 0x000fe2000fffe0ff */
[----:B------:R2:W-:Y:S05]  /*2dc0*/  SYNCS.ARRIVE.TRANS64.RED.A1T0 RZ, [R4+URZ], RZ ;  /* 0x000000ff04ff79a7 */ /* 0x0005ea00081004ff */
[----:B------:R-:W-:Y:S01]  /*2dd0*/  IMAD.U32 R7, RZ, RZ, UR7 ;  /* 0x00000007ff077e24 */ /* 0x000fe2000f8e00ff */
[----:B------:R-:W3:Y:S04]  /*2de0*/  SYNCS.PHASECHK.TRANS64.TRYWAIT P0, [UR4+0x80], R5 ;  /* 0x00008005ff0075a7 */ /* 0x000ee80008001104 */
[----:B------:R-:W-:Y:S01]  /*2df0*/  PRMT R6, R0, 0x654, R7 ;  /* 0x0000065400067816 */ /* 0x000fe20000000007 */
[----:B--2---:R-:W-:Y:S01]  /*2e00*/  @!P2 IMAD.MOV.U32 R4, RZ, RZ, 0x10 ;  /* 0x00000010ff04a424 */ /* 0x004fe200078e00ff */
[----:B---3--:R-:W-:Y:S06]  /*2e10*/  @!P0 BRA `(.L_x_51) ;  /* 0x0000008c00e88947 */ /* 0x008fec0003800000 */
.L_x_184:
[----:B------:R-:W-:Y:S01]  /*2e20*/  ULEA UR8, UR5, UR6, 0x4 ;  /* 0x0000000605087291 */ /* 0x000fe2000f8e20ff */
[----:B------:R-:W-:Y:S01]  /*2e30*/  SEL R3, R6, R3, !P2 ;  /* 0x0000000306037207 */ /* 0x000fe20005000000 */
[----:B------:R-:W-:Y:S01]  /*2e40*/  UIADD3 UR9, UPT, UPT, UR4, 0x70, URZ ;  /* 0x0000007004097890 */ /* 0x000fe2000fffe0ff */
[----:B--2---:R-:W-:Y:S01]  /*2e50*/  LEA R2, R11, UR6, 0x3 ;  /* 0x000000060b027c11 */ /* 0x004fe2000f8e18ff */
[----:B------:R-:W-:Y:S01]  /*2e60*/  UIADD3 UR8, UPT, UPT, UR8, 0x100, URZ ;  /* 0x0000010008087890 */ /* 0x000fe2000fffe0ff */
[----:B------:R-:W-:Y:S01]  /*2e70*/  SHF.L.U32 R5, R10, 0x1f, RZ ;  /* 0x0000001f0a057819 */ /* 0x000fe200000006ff */
[----:B------:R2:W-:Y:S01]  /*2e80*/  @!P2 SYNCS.ARRIVE.TRANS64.RED RZ, [R3+URZ], R4 ;  /* 0x0000000403ffa9a7 */ /* 0x0005e200080004ff */
[----:B------:R-:W-:Y:S01]  /*2e90*/  UIADD3 UR4, UPT, UPT, UR5, 0x1, URZ ;  /* 0x0000000105047890 */ /* 0x000fe2000fffe0ff */
[----:B------:R-:W-:-:S03]  /*2ea0*/  VIADD R8, R8, 0x1 ;  /* 0x0000000108087836 */ /* 0x000fc60000000000 */
[----:B------:R-:W-:Y:S02]  /*2eb0*/  UISETP.NE.AND UP0, UPT, UR4, 0x2, UPT ;  /* 0x000000020400788c */ /* 0x000fe4000bf05270 */
[----:B------:R-:W-:Y:S06]  /*2ec0*/  UGETNEXTWORKID.BROADCAST [UR8], [UR9] ;  /* 0x00000000080073ca */ /* 0x000fec0008000100 */
[----:B------:R-:W-:Y:S01]  /*2ed0*/  USEL UR7, URZ, 0x1, UP0 ;  /* 0x00000001ff077887 */ /* 0x000fe20008000000 */
[----:B------:R-:W-:Y:S01]  /*2ee0*/  ISETP.NE.AND P0, PT, R8, 0x2, PT ;  /* 0x000000020800780c */ /* 0x000fe20003f05270 */
[----:B------:R-:W-:Y:S01]  /*2ef0*/  USEL UR5, UR4, URZ, UP0 ;  /* 0x000000ff04057287 */ /* 0x000fe20008000000 */
[----:B------:R-:W3:Y:S03]  /*2f00*/  SYNCS.PHASECHK.TRANS64.TRYWAIT P1, [R2+URZ+0x70], R5 ;  /* 0x00007005020075a7 */ /* 0x000ee600080211ff */
[----:B------:R-:W-:Y:S01]  /*2f10*/  LOP3.LUT R12, R12, UR7, RZ, 0x3c, !PT ;  /* 0x000000070c0c7c12 */ /* 0x000fe2000f8e3cff */
[----:B--23--:R-:W-:Y:S07]  /*2f20*/  @!P1 BRA `(.L_x_52) ;  /* 0x0000008c00bc9947 */ /* 0x00cfee0003800000 */
.L_x_185:
[C---:B------:R-:W-:Y:S01]  /*2f30*/  LEA R4, R11.reuse, UR6, 0x4 ;  /* 0x000000060b047c11 */ /* 0x040fe2000f8e20ff */
[----:B--2---:R-:W-:Y:S01]  /*2f40*/  VIADD R2, R2, 0x80 ;  /* 0x0000008002027836 */ /* 0x004fe20000000000 */
[----:B------:R-:W-:Y:S01]  /*2f50*/  SEL R8, R8, RZ, P0 ;  /* 0x000000ff08087207 */ /* 0x000fe20000000000 */
[----:B------:R-:W-:-:S03]  /*2f60*/  VIADD R11, R11, 0x1 ;  /* 0x000000010b0b7836 */ /* 0x000fc60000000000 */
[----:B------:R-:W2:Y:S01]  /*2f70*/  LDS.128 R4, [R4+0x100] ;  /* 0x0001000004047984 */ /* 0x000ea20000000c00 */
[----:B------:R-:W-:Y:S02]  /*2f80*/  PRMT R2, RZ, 0x654, R2 ;  /* 0x00000654ff027816 */ /* 0x000fe40000000002 */
[C---:B------:R-:W-:Y:S01]  /*2f90*/  ISETP.NE.AND P1, PT, R11.reuse, 0x2, PT ;  /* 0x000000020b00780c */ /* 0x040fe20003f25270 */
[----:B------:R-:W-:Y:S01]  /*2fa0*/  @!PT LDS RZ, [RZ] ;  /* 0x00000000fffff984 */ /* 0x000fe20000000800 */
[----:B------:R-:W-:Y:S01]  /*2fb0*/  @!PT LDS RZ, [RZ] ;  /* 0x00000000fffff984 */ /* 0x000fe20000000800 */
[----:B------:R-:W-:Y:S01]  /*2fc0*/  @!PT LDS RZ, [RZ] ;  /* 0x00000000fffff984 */ /* 0x000fe20000000800 */
[----:B------:R-:W-:Y:S01]  /*2fd0*/  @!PT LDS RZ, [RZ] ;  /* 0x00000000fffff984 */ /* 0x000fe20000000800 */
[----:B------:R3:W-:Y:S06]  /*2fe0*/  MEMBAR.ALL.CTA ;  /* 0x0000000000007992 */ /* 0x0007ec0000008000 */
[----:B---3--:R-:W3:Y:S01]  /*2ff0*/  FENCE.VIEW.ASYNC.S ;  /* 0x00000000000073c6 */ /* 0x008ee20000000000 */
[----:B------:R-:W-:Y:S01]  /*3000*/  SEL R11, R11, RZ, P1 ;  /* 0x000000ff0b0b7207 */ /* 0x000fe20000800000 */
[----:B---3--:R3:W-:Y:S01]  /*3010*/  SYNCS.ARRIVE.TRANS64.RED.A1T0 RZ, [R2+URZ], RZ ;  /* 0x000000ff02ff79a7 */ /* 0x0087e200081004ff */
[----:B--2---:R-:W-:-:S02]  /*3020*/  LOP3.LUT P3, RZ, R6, 0x1, RZ, 0xc0, !PT ;  /* 0x0000000106ff7812 */ /* 0x004fc4000786c0ff */
[----:B------:R-:W-:-:S04]  /*3030*/  SEL R5, RZ, 0x1, P1 ;  /* 0x00000001ff057807 */ /* 0x000fc80000800000 */
[----:B------:R-:W-:Y:S02]  /*3040*/  LOP3.LUT R10, R10, R5, RZ, 0x3c, !PT ;  /* 0x000000050a0a7212 */ /* 0x000fe400078e3cff */
[----:B---3--:R-:W-:-:S04]  /*3050*/  SEL R2, RZ, 0x1, P0 ;  /* 0x00000001ff027807 */ /* 0x008fc80000000000 */
[----:B------:R-:W-:Y:S01]  /*3060*/  LOP3.LUT R9, R9, R2, RZ, 0x3c, !PT ;  /* 0x0000000209097212 */ /* 0x000fe200078e3cff */
[----:B------:R-:W-:Y:S06]  /*3070*/  @P3 BRA `(.L_x_53) ;  /* 0xfffffffc002c3947 */ /* 0x000fec000383ffff */
[----:B------:R-:W-:Y:S01]  /*3080*/  ULEA UR4, UR5, UR6, 0x3 ;  /* 0x0000000605047291 */ /* 0x000fe2000f8e18ff */
[----:B------:R-:W-:-:S08]  /*3090*/  SHF.L.U32 R3, R12, 0x1f, RZ ;  /* 0x0000001f0c037819 */ /* 0x000fd000000006ff */
[----:B------:R-:W2:Y:S02]  /*30a0*/  SYNCS.PHASECHK.TRANS64 P0, [UR4+0x80], R3 ;  /* 0x00008003ff0075a7 */ /* 0x000ea40008001004 */
[----:B--2---:R-:W-:Y:S05]  /*30b0*/  @P0 BRA `(.L_x_54) ;  /* 0x0000000000080947 */ /* 0x004fea0003800000 */
[----:B------:R-:W2:Y:S02]  /*30c0*/  SYNCS.PHASECHK.TRANS64.TRYWAIT P0, [UR4+0x80], R3 ;  /* 0x00008003ff0075a7 */ /* 0x000ea40008001104 */
[----:B--2---:R-:W-:Y:S05]  /*30d0*/  @!P0 BRA `(.L_x_55) ;  /* 0x0000008c00648947 */ /* 0x004fea0003800000 */
.L_x_54:
[----:B------:R-:W-:-:S04]  /*30e0*/  UIADD3 UR7, UPT, UPT, UR5, 0x1, URZ ;  /* 0x0000000105077890 */ /* 0x000fc8000fffe0ff */
[----:B------:R-:W-:-:S04]  /*30f0*/  UISETP.NE.AND UP0, UPT, UR7, 0x2, UPT ;  /* 0x000000020700788c */ /* 0x000fc8000bf05270 */
[----:B------:R-:W-:Y:S02]  /*3100*/  USEL UR8, URZ, 0x1, UP0 ;  /* 0x00000001ff087887 */ /* 0x000fe40008000000 */
[----:B------:R-:W-:-:S04]  /*3110*/  USEL UR7, UR7, URZ, UP0 ;  /* 0x000000ff07077287 */ /* 0x000fc80008000000 */
[----:B------:R-:W-:Y:S01]  /*3120*/  ULEA UR7, UR7, UR6, 0x3 ;  /* 0x0000000607077291 */ /* 0x000fe2000f8e18ff */
[----:B--2---:R-:W-:-:S04]  /*3130*/  LOP3.LUT R3, R12, UR8, RZ, 0x3c, !PT ;  /* 0x000000080c037c12 */ /* 0x004fc8000f8e3cff */
[----:B------:R-:W-:-:S04]  /*3140*/  SHF.L.U32 R0, R3, 0x1f, RZ ;  /* 0x0000001f03007819 */ /* 0x000fc800000006ff */
[----:B------:R-:W2:Y:S02]  /*3150*/  SYNCS.PHASECHK.TRANS64 P0, [UR7+0x80], R0 ;  /* 0x00008000ff0075a7 */ /* 0x000ea40008001007 */
[----:B-12---:R-:W-:Y:S05]  /*3160*/  @P0 EXIT ;  /* 0x000000000000094d */ /* 0x006fea0003800000 */
[----:B------:R-:W-:Y:S02]  /*3170*/  SHF.L.U32 R3, R3, 0x1f, RZ ;  /* 0x0000001f03037819 */ /* 0x000fe400000006ff */
[----:B------:R-:W-:-:S07]  /*3180*/  MOV R0, UR7 ;  /* 0x0000000700007c02 */ /* 0x000fce0008000f00 */
.L_x_56:
[----:B-1----:R1:W2:Y:S02]  /*3190*/  SYNCS.PHASECHK.TRANS64.TRYWAIT P0, [R0+URZ+0x80], R3 ;  /* 0x00008003000075a7 */ /* 0x0022a400080011ff */
[----:B--2---:R-:W-:Y:S05]  /*31a0*/  @!P0 NANOSLEEP.SYNCS 0x989680 ;  /* 0x009896800000895d */ /* 0x004fea0003900000 */
[----:B------:R-:W2:Y:S02]  /*31b0*/  @!P0 SYNCS.PHASECHK.TRANS64 P0, [R0+URZ+0x80], R3 ;  /* 0x00008003000085a7 */ /* 0x000ea400080010ff */
[----:B--2---:R-:W-:Y:S05]  /*31c0*/  @P0 EXIT ;  /* 0x000000000000094d */ /* 0x004fea0003800000 */
[----:B------:R-:W-:Y:S05]  /*31d0*/  BRA `(.L_x_56) ;  /* 0xfffffffc00ec7947 */ /* 0x000fea000383ffff */
.L_x_49:
[----:B------:R-:W-:Y:S05]  /*31e0*/  BRA.U UP5, `(.L_x_57) ;  /* 0x0000001105447547 */ /* 0x000fea000b800000 */
[----:B------:R-:W-:Y:S01]  /*31f0*/  UMOV UR4, 0x40 ;  /* 0x0000004000047882 */ /* 0x000fe20000000000 */
[----:B------:R-:W-:Y:S01]  /*3200*/  NOP ;  /* 0x0000000000007918 */ /* 0x000fe20000000000 */
[----:B------:R-:W-:Y:S01]  /*3210*/  ULEA UR5, UR52, UR4, 0x18 ;  /* 0x0000000434057291 */ /* 0x000fe2000f8ec0ff */
[----:B------:R-:W-:Y:S02]  /*3220*/  UMOV UR6, 0x400 ;  /* 0x0000040000067882 */ /* 0x000fe40000000000 */
[----:B------:R-:W-:-:S06]  /*3230*/  ULEA UR6, UR52, UR6, 0x18 ;  /* 0x0000000634067291 */ /* 0x000fcc000f8ec0ff */
[----:B------:R-:W2:Y:S02]  /*3240*/  LDS.U8 R0, [UR5+0x1c] ;  /* 0x00001c05ff007984 */ /* 0x000ea40008000000 */
[----:B--2---:R-:W-:-:S13]  /*3250*/  ISETP.NE.AND P0, PT, R0, RZ, PT ;  /* 0x000000ff0000720c */ /* 0x004fda0003f05270 */
[----:B------:R-:W-:Y:S05]  /*3260*/  @P0 BRA `(.L_x_58) ;  /* 0x0000000000580947 */ /* 0x000fea0003800000 */
[----:B------:R-:W-:-:S13]  /*3270*/  ELECT P0, URZ, PT ;  /* 0x0000000000ff782f */ /* 0x000fda0003800000 */
[----:B------:R-:W-:Y:S05]  /*3280*/  @!P0 BRA `(.L_x_59) ;  /* 0x0000000000608947 */ /* 0x000fea0003800000 */
[----:B------:R-:W-:Y:S01]  /*3290*/  UMOV UR4, 0x10 ;  /* 0x0000001000047882 */ /* 0x000fe20000000000 */
[----:B------:R-:W-:Y:S01]  /*32a0*/  HFMA2 R0, -RZ, RZ, 0, 5.9604644775390625e-08 ;  /* 0x00000001ff007431 */ /* 0x000fe200000001ff */
[----:B------:R-:W-:-:S03]  /*32b0*/  MOV R3, 0xffff ;  /* 0x0000ffff00037802 */ /* 0x000fc60000000f00 */
[----:B------:R-:W-:Y:S04]  /*32c0*/  DEPBAR.LE SB2, 0x36 ;  /* 0x0000ad800000791a */ /* 0x000fe80000000000 */
[----:B------:R-:W2:Y:S02]  /*32d0*/  UTCATOMSWS.FIND_AND_SET.ALIGN UP0, UR4, UR4 ;  /* 0x00000004000475e3 */ /* 0x000ea40008000800 */
[----:B--2---:R-:W-:Y:S01]  /*32e0*/  MOV R4, UR4 ;  /* 0x0000000400047c02 */ /* 0x004fe20008000f00 */
[----:B------:R-:W-:Y:S06]  /*32f0*/  BRA.U UP0, `(.L_x_60) ;  /* 0x0000000100187547 */ /* 0x000fec000b800000 */
.L_x_61:
[----:B------:R-:W-:Y:S05]  /*3300*/  NANOSLEEP 0x64 ;  /* 0x000000640000795d */ /* 0x000fea0003800000 */
[----:B------:R-:W-:-:S05]  /*3310*/  UMOV UR4, 0x10 ;  /* 0x0000001000047882 */ /* 0x000fca0000000000 */
[----:B------:R-:W-:Y:S04]  /*3320*/  DEPBAR.LE SB2, 0x36 ;  /* 0x0000ad800000791a */ /* 0x000fe80000000000 */
[----:B------:R-:W2:Y:S02]  /*3330*/  UTCATOMSWS.FIND_AND_SET.ALIGN UP0, UR4, UR4 ;  /* 0x00000004000475e3 */ /* 0x000ea40008000800 */
[----:B--2---:R-:W-:Y:S01]  /*3340*/  MOV R4, UR4 ;  /* 0x0000000400047c02 */ /* 0x004fe20008000f00 */
[----:B------:R-:W-:Y:S05]  /*3350*/  BRA.U !UP0, `(.L_x_61) ;  /* 0xfffffffd08e87547 */ /* 0x000fea000b83ffff */
.L_x_60:
[-C--:B------:R-:W-:Y:S02]  /*3360*/  SHF.L.U32 R3, R3, R4.reuse, RZ ;  /* 0x0000000403037219 */ /* 0x080fe400000006ff */
[----:B------:R-:W-:Y:S01]  /*3370*/  SHF.L.U32 R0, R0, R4, RZ ;  /* 0x0000000400007219 */ /* 0x000fe200000006ff */
[----:B------:R-:W-:Y:S02]  /*3380*/  IMAD.SHL.U32 R4, R4, 0x20, RZ ;  /* 0x0000002004047824 */ /* 0x000fe400078e00ff */
[----:B------:R2:W-:Y:S04]  /*3390*/  ATOMS.OR RZ, [UR5+0x14], R3 ;  /* 0x00001403ffff798c */ /* 0x0005e8000b000005 */
[----:B------:R2:W-:Y:S04]  /*33a0*/  ATOMS.OR RZ, [UR5+0x18], R0 ;  /* 0x00001800ffff798c */ /* 0x0005e8000b000005 */
[----:B------:R2:W-:Y:S01]  /*33b0*/  STS [UR6+0x120], R4 ;  /* 0x00012004ff007988 */ /* 0x0005e20008000806 */
[----:B------:R-:W-:Y:S05]  /*33c0*/  BRA `(.L_x_59) ;  /* 0x0000000000107947 */ /* 0x000fea0003800000 */
.L_x_58:
[----:B------:R-:W-:Y:S02]  /*33d0*/  MOV R0, 0xffffffff ;  /* 0xffffffff00007802 */ /* 0x000fe40000000f00 */
[----:B------:R-:W-:-:S03]  /*33e0*/  MOV R4, 0x3410 ;  /* 0x0000341000047802 */ /* 0x000fc60000000f00 */
[----:B------:R2:W-:Y:S04]  /*33f0*/  STS [UR6+0x120], R0 ;  /* 0x00012000ff007988 */ /* 0x0005e80008000806 */
[----:B-12--5:R-:W-:Y:S05]  /*3400*/  CALL.REL.NOINC `($__internal_1_$__cuda_sm10x_tcgen05_guardrail_trap_phase_invalid_during_alloc) ;  /* 0x0000009400607944 */ /* 0x026fea0003c00000 */
.L_x_59:
[----:B------:R-:W-:Y:S05]  /*3410*/  WARPSYNC.ALL ;  /* 0x0000000000007948 */ /* 0x000fea0003800000 */
[----:B------:R-:W3:Y:S01]  /*3420*/  S2UR UR4, SR_CgaCtaId ;  /* 0x00000000000479c3 */ /* 0x000ee20000008800 */
[----:B------:R-:W-:Y:S01]  /*3430*/  UMOV UR41, 0x400 ;  /* 0x0000040000297882 */ /* 0x000fe20000000000 */
[----:B------:R-:W-:-:S06]  /*3440*/  NOP ;  /* 0x0000000000007918 */ /* 0x000fcc0000000000 */
[----:B------:R-:W-:Y:S06]  /*3450*/  BAR.ARV 0x6, 0xa0 ;  /* 0x0182800000007b1d */ /* 0x000fec0000002000 */
[----:B------:R-:W4:Y:S01]  /*3460*/  LDCU UR6, c[0x0][0x38c] ;  /* 0x00007180ff0677ac */ /* 0x000f220008000800 */
[----:B------:R-:W-:Y:S01]  /*3470*/  LOP3.LUT R2, R2, 0xffff, RZ, 0xc0, !PT ;  /* 0x0000ffff02027812 */ /* 0x000fe200078ec0ff */
[----:B------:R-:W-:Y:S01]  /*3480*/  IMAD.MOV.U32 R11, RZ, RZ, 0x1 ;  /* 0x00000001ff0b7424 */ /* 0x000fe200078e00ff */
[----:B------:R-:W-:Y:S01]  /*3490*/  CS2R R8, SRZ ;  /* 0x0000000000087805 */ /* 0x000fe2000001ff00 */
[----:B------:R-:W1:Y:S01]  /*34a0*/  LDCU UR7, c[0x0][0x38c] ;  /* 0x00007180ff0777ac */ /* 0x000e620008000800 */
[----:B------:R-:W-:Y:S01]  /*34b0*/  R2UR UR42, R2 ;  /* 0x00000000022a72ca */ /* 0x000fe200000e0000 */
[----:B------:R-:W-:Y:S01]  /*34c0*/  IMAD.MOV.U32 R10, RZ, RZ, RZ ;  /* 0x000000ffff0a7224 */ /* 0x000fe200078e00ff */
[----:B------:R-:W-:Y:S01]  /*34d0*/  UMOV UR45, URZ ;  /* 0x000000ff002d7c82 */ /* 0x000fe20008000000 */
[----:B------:R-:W-:Y:S01]  /*34e0*/  UMOV UR39, URZ ;  /* 0x000000ff00277c82 */ /* 0x000fe20008000000 */
[----:B---3--:R-:W-:Y:S01]  /*34f0*/  ULEA UR41, UR4, UR41, 0x18 ;  /* 0x0000002904297291 */ /* 0x008fe2000f8ec0ff */
[----:B------:R-:W-:Y:S01]  /*3500*/  UMOV UR62, 0x0 ;  /* 0x00000000003e7882 */ /* 0x000fe20000000000 */
[----:B------:R-:W-:-:S02]  /*3510*/  UMOV UR63, 0x4400910 ;  /* 0x04400910003f7882 */ /* 0x000fc40000000000 */
[----:B------:R-:W-:Y:S02]  /*3520*/  UIADD3 UR5, UPT, UPT, UR41, 0x8800, URZ ;  /* 0x0000880029057890 */ /* 0x000fe4000fffe0ff */
[----:B------:R-:W-:Y:S02]  /*3530*/  UIADD3 UR4, UPT, UPT, UR41, 0x10800, URZ ;  /* 0x0001080029047890 */ /* 0x000fe4000fffe0ff */
[----:B----4-:R-:W-:Y:S01]  /*3540*/  UIADD3 UR6, UPT, UPT, UR6, 0x3f, URZ ;  /* 0x0000003f06067890 */ /* 0x010fe2000fffe0ff */
[----:B--2---:R-:W2:Y:S01]  /*3550*/  LDS R0, [UR41+0x120] ;  /* 0x00012029ff007984 */ /* 0x004ea20008000800 */
[----:B------:R-:W-:Y:S02]  /*3560*/  USHF.R.U32.HI UR5, URZ, 0x4, UR5 ;  /* 0x00000004ff057899 */ /* 0x000fe40008011605 */
[----:B------:R-:W-:Y:S02]  /*3570*/  USHF.R.S32.HI UR47, URZ, 0x1f, UR6 ;  /* 0x0000001fff2f7899 */ /* 0x000fe40008011406 */
[----:B------:R-:W-:-:S02]  /*3580*/  USHF.R.U32.HI UR4, URZ, 0x4, UR4 ;  /* 0x00000004ff047899 */ /* 0x000fc40008011604 */
[----:B------:R-:W-:Y:S02]  /*3590*/  ULEA.HI UR47, UR47, UR6, URZ, 0x6 ;  /* 0x000000062f2f7291 */ /* 0x000fe4000f8f30ff */
[----:B------:R-:W-:Y:S02]  /*35a0*/  ULOP3.LUT UR5, UR5, 0x3fff, URZ, 0xc0, !UPT ;  /* 0x00003fff05057892 */ /* 0x000fe4000f8ec0ff */
[----:B------:R-:W-:Y:S02]  /*35b0*/  USHF.R.S32.HI UR47, URZ, 0x6, UR47 ;  /* 0x00000006ff2f7899 */ /* 0x000fe4000801142f */
[----:B------:R-:W-:Y:S02]  /*35c0*/  ULOP3.LUT UR4, UR4, 0x3fff, URZ, 0xc0, !UPT ;  /* 0x00003fff04047892 */ /* 0x000fe4000f8ec0ff */
[----:B------:R-:W-:Y:S01]  /*35d0*/  UISETP.LT.AND UP0, UPT, UR47, 0x1, UPT ;  /* 0x000000012f00788c */ /* 0x000fe2000bf01270 */
[----:B------:R-:W-:Y:S01]  /*35e0*/  UMOV UR60, 0x0 ;  /* 0x00000000003c7882 */ /* 0x000fe20000000000 */
[----:B------:R-:W-:-:S02]  /*35f0*/  UMOV UR61, 0x4400910 ;  /* 0x04400910003d7882 */ /* 0x000fc40000000000 */
[----:B------:R-:W-:Y:S01]  /*3600*/  USEL UR64, UR47, 0x1, !UP0 ;  /* 0x000000012f407887 */ /* 0x000fe2000c000000 */
[----:B------:R-:W-:Y:S01]  /*3610*/  UMOV UR58, 0x0 ;  /* 0x00000000003a7882 */ /* 0x000fe20000000000 */
[----:B------:R-:W-:Y:S01]  /*3620*/  UMOV UR59, 0x4400910 ;  /* 0x04400910003b7882 */ /* 0x000fe20000000000 */
[----:B------:R-:W-:Y:S01]  /*3630*/  UMOV UR56, 0x0 ;  /* 0x0000000000387882 */ /* 0x000fe20000000000 */
[----:B------:R-:W-:Y:S01]  /*3640*/  UMOV UR57, 0x4400910 ;  /* 0x0440091000397882 */ /* 0x000fe20000000000 */
[----:B------:R-:W-:Y:S01]  /*3650*/  UMOV UR54, 0x0 ;  /* 0x0000000000367882 */ /* 0x000fe20000000000 */
[----:B------:R-:W-:Y:S01]  /*3660*/  UMOV UR55, 0x4400910 ;  /* 0x0440091000377882 */ /* 0x000fe20000000000 */
[----:B------:R-:W-:Y:S01]  /*3670*/  UMOV UR52, 0x0 ;  /* 0x0000000000347882 */ /* 0x000fe20000000000 */
[----:B------:R-:W-:Y:S01]  /*3680*/  UMOV UR53, 0x4400910 ;  /* 0x0440091000357882 */ /* 0x000fe20000000000 */
[----:B------:R-:W-:Y:S02]  /*3690*/  ULOP3.LUT UR43, UR5, 0x10000, URZ, 0xfc, !UPT ;  /* 0x00010000052b7892 */ /* 0x000fe4000f8efcff */
[----:B------:R-:W-:-:S02]  /*36a0*/  ULOP3.LUT UR44, UR4, 0x10000, URZ, 0xfc, !UPT ;  /* 0x00010000042c7892 */ /* 0x000fc4000f8efcff */
[----:B------:R-:W-:Y:S02]  /*36b0*/  UIADD3 UR64, UPT, UPT, -UR64, URZ, URZ ;  /* 0x000000ff40407290 */ /* 0x000fe4000fffe1ff */
[----:B-1----:R-:W-:Y:S01]  /*36c0*/  UISETP.GE.AND UP4, UPT, UR7, 0x1, UPT ;  /* 0x000000010700788c */ /* 0x002fe2000bf86270 */
[----:B------:R-:W-:Y:S01]  /*36d0*/  UMOV UR50, 0x0 ;  /* 0x0000000000327882 */ /* 0x000fe20000000000 */
[----:B------:R-:W-:Y:S01]  /*36e0*/  UMOV UR51, 0x4400910 ;  /* 0x0440091000337882 */ /* 0x000fe20000000000 */
[----:B------:R-:W-:Y:S01]  /*36f0*/  UMOV UR48, 0x0 ;  /* 0x0000000000307882 */ /* 0x000fe20000000000 */
[----:B--2---:R-:W-:Y:S01]  /*3700*/  R2UR UR65, R0 ;  /* 0x00000000004172ca */ /* 0x004fe200000e0000 */
[----:B------:R-:W-:-:S14]  /*3710*/  UMOV UR49, 0x4400910 ;  /* 0x0440091000317882 */ /* 0x000fdc0000000000 */
.L_x_68:
[----:B------:R-:W-:Y:S02]  /*3720*/  LEA R0, R10, UR41, 0x3 ;  /* 0x000000290a007c11 */ /* 0x000fe4000f8e18ff */
[----:B------:R-:W-:Y:S02]  /*3730*/  SHF.L.U32 R5, R9, 0x1f, RZ ;  /* 0x0000001f09057819 */ /* 0x000fe400000006ff */
[----:B------:R-:W-:Y:S01]  /*3740*/  PLOP3.LUT P0, PT, PT, PT, UP4, 0x80, 0x8 ;  /* 0x000000000008781c */ /* 0x000fe20003f0f048 */
[----:B------:R-:W-:Y:S01]  /*3750*/  VIADD R3, R0, 0x80 ;  /* 0x0000008000037836 */ /* 0x000fe20000000000 */
[----:B-1----:R-:W1:Y:S02]  /*3760*/  SYNCS.PHASECHK.TRANS64.TRYWAIT P1, [R0+URZ+0x70], R5 ;  /* 0x00007005000075a7 */ /* 0x002e6400080211ff */
[----:B-1-3--:R-:W-:Y:S09]  /*3770*/  @!P1 BRA `(.L_x_62) ;  /* 0x0000008400d49947 */ /* 0x00aff20003800000 */
.L_x_187:
[----:B------:R-:W-:Y:S01]  /*3780*/  LEA R4, R10, UR41, 0x4 ;  /* 0x000000290a047c11 */ /* 0x000fe2000f8e20ff */
[----:B------:R-:W-:Y:S01]  /*3790*/  @UP4 ULEA UR4, UR39, UR41, 0x3 ;  /* 0x0000002927044291 */ /* 0x000fe2000f8e18ff */
[----:B------:R-:W-:Y:S01]  /*37a0*/  PLOP3.LUT P2, PT, PT, PT, PT, 0x80, 0x8 ;  /* 0x000000000008781c */ /* 0x000fe20003f4f070 */
[----:B------:R-:W-:Y:S01]  /*37b0*/  ULEA UR46, UR45, UR41, 0x3 ;  /* 0x000000292d2e7291 */ /* 0x000fe2000f8e18ff */
[----:B------:R-:W-:Y:S02]  /*37c0*/  PRMT R3, RZ, 0x654, R3 ;  /* 0x00000654ff037816 */ /* 0x000fe40000000003 */
[----:B-1----:R-:W1:Y:S01]  /*37d0*/  LDS.128 R4, [R4+0x100] ;  /* 0x0001000004047984 */ /* 0x002e620000000c00 */
[----:B------:R-:W-:Y:S02]  /*37e0*/  @P0 SHF.L.U32 R2, R8, 0x1f, RZ ;  /* 0x0000001f08020819 */ /* 0x000fe400000006ff */
[----:B------:R-:W-:Y:S01]  /*37f0*/  SHF.L.U32 R0, R11, 0x1f, RZ ;  /* 0x0000001f0b007819 */ /* 0x000fe200000006ff */
[----:B------:R-:W-:Y:S01]  /*3800*/  @!PT LDS RZ, [RZ] ;  /* 0x00000000fffff984 */ /* 0x000fe20000000800 */
[----:B------:R-:W-:Y:S01]  /*3810*/  @!PT LDS RZ, [RZ] ;  /* 0x00000000fffff984 */ /* 0x000fe20000000800 */
[----:B------:R-:W-:Y:S01]  /*3820*/  @!PT LDS RZ, [RZ] ;  /* 0x00000000fffff984 */ /* 0x000fe20000000800 */
[----:B------:R-:W-:Y:S01]  /*3830*/  @!PT LDS RZ, [RZ] ;  /* 0x00000000fffff984 */ /* 0x000fe20000000800 */
[----:B------:R2:W-:Y:S06]  /*3840*/  MEMBAR.ALL.CTA ;  /* 0x0000000000007992 */ /* 0x0005ec0000008000 */
[----:B--2---:R-:W2:Y:S02]  /*3850*/  FENCE.VIEW.ASYNC.S ;  /* 0x00000000000073c6 */ /* 0x004ea40000000000 */
[----:B--2---:R2:W-:Y:S01]  /*3860*/  SYNCS.ARRIVE.TRANS64.RED.A1T0 RZ, [R3+URZ], RZ ;  /* 0x000000ff03ff79a7 */ /* 0x0045e200081004ff */
[----:B------:R2:W3:Y:S01]  /*3870*/  @P0 SYNCS.PHASECHK.TRANS64.TRYWAIT P2, [UR4], R2 ;  /* 0x00000002ff0005a7 */ /* 0x0004e20008041104 */
[----:B------:R-:W-:Y:S01]  /*3880*/  ULEA.HI UR4, UR45, UR45, URZ, 0x1 ;  /* 0x0000002d2d047291 */ /* 0x000fe2000f8f08ff */
[----:B-1----:R-:W-:-:S03]  /*3890*/  LOP3.LUT P1, RZ, R6, 0x1, RZ, 0xc0, !PT ;  /* 0x0000000106ff7812 */ /* 0x002fc6000782c0ff */
[----:B------:R-:W-:Y:S02]  /*38a0*/  USHF.L.U32 UR5, UR4, 0x7, URZ ;  /* 0x0000000704057899 */ /* 0x000fe400080006ff */
[----:B------:R-:W-:Y:S02]  /*38b0*/  ULOP3.LUT UR36, UR4, 0xffe, URZ, 0xc0, !UPT ;  /* 0x00000ffe04247892 */ /* 0x000fe4000f8ec0ff */
[----:B------:R-:W-:Y:S02]  /*38c0*/  ULOP3.LUT UR4, UR5, 0xffffff00, URZ, 0xc0, !UPT ;  /* 0xffffff0005047892 */ /* 0x000fe4000f8ec0ff */
[----:B------:R-:W-:Y:S02]  /*38d0*/  UIADD3 UR36, UPT, UPT, -UR36, UR45, URZ ;  /* 0x0000002d24247290 */ /* 0x000fe4000fffe1ff */
[----:B------:R-:W-:Y:S01]  /*38e0*/  UIADD3 UR4, UPT, UPT, UR65, UR4, URZ ;  /* 0x0000000441047290 */ /* 0x000fe2000fffe0ff */
[----:B------:R-:W1:Y:S03]  /*38f0*/  SYNCS.PHASECHK.TRANS64.TRYWAIT P0, [UR46+0xb0], R0 ;  /* 0x0000b000ff0075a7 */ /* 0x000e66000800112e */
[----:B------:R-:W-:Y:S01]  /*3900*/  ULEA UR36, UR36, UR4, 0x14 ;  /* 0x0000000424247291 */ /* 0x000fe2000f8ea0ff */
[----:B-123--:R-:W-:Y:S11]  /*3910*/  @!P0 BRA `(.L_x_63) ;  /* 0x0000008400808947 */ /* 0x00eff60003800000 */
.L_x_189:
[----:B------:R-:W-:Y:S01]  /*3920*/  IADD3 R10, PT, PT, R10, 0x1, RZ ;  /* 0x000000010a0a7810 */ /* 0x000fe20007ffe0ff */
[----:B------:R-:W-:Y:S06]  /*3930*/  BRA.U !UP4, `(.L_x_64) ;  /* 0x000000050c107547 */ /* 0x000fec000b800000 */
[----:B------:R-:W-:Y:S01]  /*3940*/  UPLOP3.LUT UP2, UPT, UPT, UPT, UPT, 0x40, 0x4 ;  /* 0x000000000004789c */ /* 0x000fe20003f4e870 */
[----:B------:R-:W-:Y:S01]  /*3950*/  UMOV UR38, UR64 ;  /* 0x0000004000267c82 */ /* 0x000fe20008000000 */
[----:B------:R-:W-:Y:S01]  /*3960*/  UMOV UR37, UR47 ;  /* 0x0000002f00257c82 */ /* 0x000fe20008000000 */
[----:B------:R-:W-:-:S08]  /*3970*/  UMOV UR5, UR39 ;  /* 0x0000002700057c82 */ /* 0x000fd00008000000 */
.L_x_67:
[----:B------:R-:W-:Y:S02]  /*3980*/  UIADD3 UR38, UPT, UPT, UR38, 0x1, URZ ;  /* 0x0000000126267890 */ /* 0x000fe4000fffe0ff */
[----:B------:R-:W-:Y:S02]  /*3990*/  ULEA UR7, UR5, UR41, 0x3 ;  /* 0x0000002905077291 */ /* 0x000fe4000f8e18ff */
[----:B------:R-:W-:Y:S01]  /*39a0*/  UISETP.NE.AND UP3, UPT, UR38, URZ, UPT ;  /* 0x000000ff2600728c */ /* 0x000fe2000bf65270 */
[----:B--23--:R-:W-:Y:S10]  /*39b0*/  @P2 BRA `(.L_x_65) ;  /* 0x00000000000c2947 */ /* 0x00cff40003800000 */
[----:B-1----:R-:W-:Y:S04]  /*39c0*/  SHF.L.U32 R3, R8, 0x1f, RZ ;  /* 0x0000001f08037819 */ /* 0x002fe800000006ff */
[----:B------:R-:W1:Y:S02]  /*39d0*/  SYNCS.PHASECHK.TRANS64.TRYWAIT P0, [UR7], R3 ;  /* 0x00000003ff0075a7 */ /* 0x000e640008001107 */
[----:B-1----:R-:W-:Y:S05]  /*39e0*/  @!P0 BRA `(.L_x_66) ;  /* 0x0000008400648947 */ /* 0x002fea0003800000 */
.L_x_65:
[----:B------:R-:W-:Y:S01]  /*39f0*/  UISETP.NE.AND UP0, UPT, UR37, 0x1, UPT ;  /* 0x000000012500788c */ /* 0x000fe2000bf05270 */
[----:B------:R-:W-:Y:S01]  /*3a00*/  PLOP3.LUT P2, PT, PT, PT, PT, 0x80, 0x8 ;  /* 0x000000000008781c */ /* 0x000fe20003f4f070 */
[----:B------:R-:W-:Y:S02]  /*3a10*/  UIADD3 UR4, UPT, UPT, UR5, 0x1, URZ ;  /* 0x0000000105047890 */ /* 0x000fe4000fffe0ff */
[----:B------:R-:W-:Y:S02]  /*3a20*/  UIADD3 UR40, UPT, UPT, UR7, 0x10, URZ ;  /* 0x0000001007287890 */ /* 0x000fe4000fffe0ff */
[----:B------:R-:W-:Y:S01]  /*3a30*/  UISETP.NE.AND UP1, UPT, UR4, 0x2, UPT ;  /* 0x000000020400788c */ /* 0x000fe2000bf25270 */
[----:B------:R-:W-:Y:S01]  /*3a40*/  PLOP3.LUT P0, PT, PT, PT, UP0, 0x80, 0x8 ;  /* 0x000000000008781c */ /* 0x000fe20003f0f008 */
[----:B------:R-:W-:Y:S02]  /*3a50*/  UIADD3 UR37, UPT, UPT, UR37, -0x1, URZ ;  /* 0xffffffff25257890 */ /* 0x000fe4000fffe0ff */
[----:B------:R-:W-:Y:S02]  /*3a60*/  USEL UR6, URZ, 0x1, UP1 ;  /* 0x00000001ff067887 */ /* 0x000fe40008800000 */
[----:B------:R-:W-:Y:S01]  /*3a70*/  USEL UR39, UR4, URZ, UP1 ;  /* 0x000000ff04277287 */ /* 0x000fe20008800000 */
[----:B------:R-:W-:Y:S01]  /*3a80*/  UMOV UR7, 0x40004040 ;  /* 0x4000404000077882 */ /* 0x000fe20000000000 */
[----:B------:R-:W-:Y:S02]  /*3a90*/  UMOV UR35, 0x40004040 ;  /* 0x4000404000237882 */ /* 0x000fe40000000000 */
[----:B------:R-:W-:Y:S01]  /*3aa0*/  @UP0 ULEA UR4, UR39, UR41, 0x3 ;  /* 0x0000002927040291 */ /* 0x000fe2000f8e18ff */
[----:B------:R-:W-:Y:S01]  /*3ab0*/  LOP3.LUT R8, R8, UR6, RZ, 0x3c, !PT ;  /* 0x0000000608087c12 */ /* 0x000fe2000f8e3cff */
[----:B------:R-:W-:Y:S01]  /*3ac0*/  ULEA UR6, UR5, UR44, 0xc ;  /* 0x0000002c05067291 */ /* 0x000fe2000f8e60ff */
[----:B------:R-:W-:Y:S02]  /*3ad0*/  UMOV UR33, 0x40004040 ;  /* 0x4000404000217882 */ /* 0x000fe40000000000 */
[----:B-1----:R-:W-:Y:S01]  /*3ae0*/  @P0 SHF.L.U32 R0, R8, 0x1f, RZ ;  /* 0x0000001f08000819 */ /* 0x002fe200000006ff */
[----:B------:R-:W-:Y:S02]  /*3af0*/  UIADD3 UR34, UPT, UPT, UR6, 0x2, URZ ;  /* 0x0000000206227890 */ /* 0x000fe4000fffe0ff */
[----:B------:R-:W-:Y:S01]  /*3b00*/  UIADD3 UR30, UPT, UPT, UR6, 0x4, URZ ;  /* 0x00000004061e7890 */ /* 0x000fe2000fffe0ff */
[----:B------:R2:W3:Y:S01]  /*3b10*/  @P0 SYNCS.PHASECHK.TRANS64.TRYWAIT P2, [UR4], R0 ;  /* 0x00000000ff0005a7 */ /* 0x0004e20008041104 */
[----:B------:R-:W-:Y:S02]  /*3b20*/  ULEA UR4, UR5, UR43, 0xa ;  /* 0x0000002b05047291 */ /* 0x000fe4000f8e50ff */
[----:B------:R-:W-:Y:S02]  /*3b30*/  UIADD3 UR26, UPT, UPT, UR6, 0x6, URZ ;  /* 0x00000006061a7890 */ /* 0x000fe4000fffe0ff */
        /* <DEDUP_REMOVED lines=10> */
[----:B------:R-:W-:Y:S01]  /*3be0*/  UIADD3 UR8, UPT, UPT, UR4, 0x206, URZ ;  /* 0x0000020604087890 */ /* 0x000fe2000fffe0ff */
[----:B------:R-:W-:Y:S01]  /*3bf0*/  UMOV UR5, 0x40004040 ;  /* 0x4000404000057882 */ /* 0x000fe20000000000 */
[----:B------:R-:W-:Y:S01]  /*3c00*/  UMOV UR31, 0x40004040 ;  /* 0x40004040001f7882 */ /* 0x000fe20000000000 */
[----:B------:R1:W-:Y:S01]  /*3c10*/  UTCHMMA gdesc[UR4], gdesc[UR6], tmem[UR36], tmem[UR62], idesc[UR63], UP2 ;  /* 0x00ff3e06040075ea */ /* 0x0003e20009000024 */
[----:B------:R-:W-:Y:S01]  /*3c20*/  UPLOP3.LUT UP2, UPT, UPT, UPT, UPT, 0x80, 0x8 ;  /* 0x000000000008789c */ /* 0x000fe20003f4f070 */
[----:B------:R2:W-:Y:S01]  /*3c30*/  UTCHMMA gdesc[UR32], gdesc[UR34], tmem[UR36], tmem[UR60], idesc[UR61], UPT ;  /* 0x00ff3c22200075ea */ /* 0x0005e2000b800024 */
[----:B------:R-:W-:Y:S01]  /*3c40*/  UMOV UR29, 0x40004040 ;  /* 0x40004040001d7882 */ /* 0x000fe20000000000 */
[----:B------:R-:W-:Y:S01]  /*3c50*/  UMOV UR27, 0x40004040 ;  /* 0x40004040001b7882 */ /* 0x000fe20000000000 */
        /* <DEDUP_REMOVED lines=12> */
[----:B------:R-:W-:Y:S01]  /*3d20*/  UMOV UR9, 0x40004040 ;  /* 0x4000404000097882 */ /* 0x000fe20000000000 */
[----:B------:R2:W-:Y:S01]  /*3d30*/  UTCHMMA gdesc[UR12], gdesc[UR14], tmem[UR36], tmem[UR50], idesc[UR51], UPT ;  /* 0x00ff320e0c0075ea */ /* 0x0005e2000b800024 */
[----:B------:R2:W-:Y:S01]  /*3d40*/  UTCHMMA gdesc[UR8], gdesc[UR10], tmem[UR36], tmem[UR48], idesc[UR49], UPT ;  /* 0x00ff300a080075ea */ /* 0x0005e2000b800024 */
[----:B------:R2:W-:Y:S01]  /*3d50*/  UTCBAR.MULTICAST [UR40], URZ, UR42 ;  /* 0x000000ff280073e9 */ /* 0x0005e2000800082a */
[----:B-1----:R-:W-:Y:S01]  /*3d60*/  UMOV UR5, UR39 ;  /* 0x0000002700057c82 */ /* 0x002fe20008000000 */
[----:B------:R-:W-:Y:S05]  /*3d70*/  BRA.U UP3, `(.L_x_67) ;  /* 0xfffffffd03007547 */ /* 0x000fea000b83ffff */
.L_x_64:
[----:B------:R-:W-:Y:S01]  /*3d80*/  UIADD3 UR4, UPT, UPT, UR45, 0x1, URZ ;  /* 0x000000012d047890 */ /* 0x000fe2000fffe0ff */
[C---:B------:R-:W-:Y:S01]  /*3d90*/  ISETP.NE.AND P0, PT, R10.reuse, 0x2, PT ;  /* 0x000000020a00780c */ /* 0x040fe20003f05270 */
[----:B------:R-:W-:Y:S02]  /*3da0*/  UIADD3 UR5, UPT, UPT, UR46, 0x90, URZ ;  /* 0x000000902e057890 */ /* 0x000fe4000fffe0ff */
[----:B------:R-:W-:Y:S01]  /*3db0*/  UISETP.NE.AND UP0, UPT, UR4, 0x4, UPT ;  /* 0x000000040400788c */ /* 0x000fe2000bf05270 */
[----:B-12---:R-:W-:Y:S02]  /*3dc0*/  SEL R0, RZ, 0x1, P0 ;  /* 0x00000001ff007807 */ /* 0x006fe40000000000 */
[----:B------:R-:W-:Y:S01]  /*3dd0*/  SEL R10, R10, RZ, P0 ;  /* 0x000000ff0a0a7207 */ /* 0x000fe20000000000 */
[----:B------:R-:W-:Y:S01]  /*3de0*/  USEL UR6, URZ, 0x1, UP0 ;  /* 0x00000001ff067887 */ /* 0x000fe20008000000 */
[----:B------:R-:W-:Y:S01]  /*3df0*/  LOP3.LUT R9, R9, R0, RZ, 0x3c, !PT ;  /* 0x0000000009097212 */ /* 0x000fe200078e3cff */
[----:B------:R-:W-:Y:S01]  /*3e00*/  USEL UR45, UR4, URZ, UP0 ;  /* 0x000000ff042d7287 */ /* 0x000fe20008000000 */
[----:B------:R1:W-:Y:S03]  /*3e10*/  UTCBAR [UR5], URZ ;  /* 0x000000ff050073e9 */ /* 0x0003e600080000ff */
[----:B------:R-:W-:Y:S01]  /*3e20*/  LOP3.LUT R11, R11, UR6, RZ, 0x3c, !PT ;  /* 0x000000060b0b7c12 */ /* 0x000fe2000f8e3cff */
[----:B------:R-:W-:Y:S07]  /*3e30*/  @P1 BRA `(.L_x_68) ;  /* 0xfffffff800381947 */ /* 0x000fee000383ffff */
[----:B------:R-:W2:Y:S01]  /*3e40*/  S2UR UR8, SR_CgaCtaId ;  /* 0x00000000000879c3 */ /* 0x000ea20000008800 */
[----:B------:R-:W-:Y:S01]  /*3e50*/  ELECT P0, URZ, PT ;  /* 0x0000000000ff782f */ /* 0x000fe20003800000 */
[----:B------:R-:W-:Y:S01]  /*3e60*/  IMAD.MOV.U32 R0, RZ, RZ, 0x1 ;  /* 0x00000001ff007424 */ /* 0x000fe200078e00ff */
[----:B------:R-:W-:Y:S01]  /*3e70*/  UIADD3 UR41, UPT, UPT, UR41, 0xb0, URZ ;  /* 0x000000b029297890 */ /* 0x000fe2000fffe0ff */
[----:B------:R-:W-:Y:S01]  /*3e80*/  SHF.L.U32 R3, R11, 0x1f, RZ ;  /* 0x0000001f0b037819 */ /* 0x000fe200000006ff */
[----:B------:R-:W-:-:S03]  /*3e90*/  UMOV UR4, 0x40 ;  /* 0x0000004000047882 */ /* 0x000fc60000000000 */
[----:B------:R-:W-:Y:S01]  /*3ea0*/  UVIRTCOUNT.DEALLOC.SMPOOL 0x80 ;  /* 0x000000800000784c */ /* 0x000fe20000000000 */
[----:B--2---:R-:W-:Y:S02]  /*3eb0*/  ULEA UR8, UR8, UR4, 0x18 ;  /* 0x0000000408087291 */ /* 0x004fe4000f8ec0ff */
[----:B------:R-:W-:-:S07]  /*3ec0*/  ULEA UR4, UR45, UR41, 0x3 ;  /* 0x000000292d047291 */ /* 0x000fce000f8e18ff */
[----:B------:R2:W-:Y:S02]  /*3ed0*/  @P0 STS.U8 [UR8+0x1c], R0 ;  /* 0x00001c00ff000988 */ /* 0x0005e40008000008 */
[----:B------:R-:W4:Y:S02]  /*3ee0*/  SYNCS.PHASECHK.TRANS64.TRYWAIT P0, [UR4], R3 ;  /* 0x00000003ff0075a7 */ /* 0x000f240008001104 */
[----:B--2-4-:R-:W-:Y:S05]  /*3ef0*/  @!P0 BRA `(.L_x_69) ;  /* 0x0000008000388947 */ /* 0x014fea0003800000 */
.L_x_192:
[----:B------:R-:W-:-:S04]  /*3f00*/  UIADD3 UR4, UPT, UPT, UR45, 0x1, URZ ;  /* 0x000000012d047890 */ /* 0x000fc8000fffe0ff */
[----:B------:R-:W-:-:S04]  /*3f10*/  UISETP.NE.AND UP0, UPT, UR4, 0x4, UPT ;  /* 0x000000040400788c */ /* 0x000fc8000bf05270 */
[----:B------:R-:W-:Y:S02]  /*3f20*/  USEL UR6, URZ, 0x1, UP0 ;  /* 0x00000001ff067887 */ /* 0x000fe40008000000 */
[----:B------:R-:W-:-:S04]  /*3f30*/  USEL UR4, UR4, URZ, UP0 ;  /* 0x000000ff04047287 */ /* 0x000fc80008000000 */
[----:B-1----:R-:W-:Y:S01]  /*3f40*/  ULEA UR5, UR4, UR41, 0x3 ;  /* 0x0000002904057291 */ /* 0x002fe2000f8e18ff */
[----:B------:R-:W-:-:S04]  /*3f50*/  LOP3.LUT R2, R11, UR6, RZ, 0x3c, !PT ;  /* 0x000000060b027c12 */ /* 0x000fc8000f8e3cff */
[----:B--2---:R-:W-:-:S04]  /*3f60*/  SHF.L.U32 R3, R2, 0x1f, RZ ;  /* 0x0000001f02037819 */ /* 0x004fc800000006ff */
[----:B------:R-:W1:Y:S02]  /*3f70*/  SYNCS.PHASECHK.TRANS64.TRYWAIT P0, [UR5], R3 ;  /* 0x00000003ff0075a7 */ /* 0x000e640008001105 */
[----:B-1----:R-:W-:Y:S05]  /*3f80*/  @!P0 BRA `(.L_x_70) ;  /* 0x00000080002c8947 */ /* 0x002fea0003800000 */
.L_x_194:
[----:B------:R-:W-:-:S04]  /*3f90*/  UIADD3 UR4, UPT, UPT, UR4, 0x1, URZ ;  /* 0x0000000104047890 */ /* 0x000fc8000fffe0ff */
[----:B------:R-:W-:-:S04]  /*3fa0*/  UISETP.NE.AND UP0, UPT, UR4, 0x4, UPT ;  /* 0x000000040400788c */ /* 0x000fc8000bf05270 */
[----:B------:R-:W-:Y:S02]  /*3fb0*/  USEL UR6, URZ, 0x1, UP0 ;  /* 0x00000001ff067887 */ /* 0x000fe40008000000 */
[----:B------:R-:W-:-:S04]  /*3fc0*/  USEL UR4, UR4, URZ, UP0 ;  /* 0x000000ff04047287 */ /* 0x000fc80008000000 */
[----:B------:R-:W-:Y:S01]  /*3fd0*/  ULEA UR5, UR4, UR41, 0x3 ;  /* 0x0000002904057291 */ /* 0x000fe2000f8e18ff */
[----:B------:R-:W-:-:S04]  /*3fe0*/  LOP3.LUT R2, R2, UR6, RZ, 0x3c, !PT ;  /* 0x0000000602027c12 */ /* 0x000fc8000f8e3cff */
[----:B-1----:R-:W-:-:S04]  /*3ff0*/  SHF.L.U32 R3, R2, 0x1f, RZ ;  /* 0x0000001f02037819 */ /* 0x002fc800000006ff */
[----:B------:R-:W1:Y:S02]  /*4000*/  SYNCS.PHASECHK.TRANS64.TRYWAIT P0, [UR5], R3 ;  /* 0x00000003ff0075a7 */ /* 0x000e640008001105 */
[----:B-1----:R-:W-:Y:S05]  /*4010*/  @!P0 BRA `(.L_x_71) ;  /* 0x0000008000208947 */ /* 0x002fea0003800000 */
.L_x_196:
[----:B------:R-:W-:-:S04]  /*4020*/  UIADD3 UR4, UPT, UPT, UR4, 0x1, URZ ;  /* 0x0000000104047890 */ /* 0x000fc8000fffe0ff */
[----:B------:R-:W-:-:S04]  /*4030*/  UISETP.NE.AND UP0, UPT, UR4, 0x4, UPT ;  /* 0x000000040400788c */ /* 0x000fc8000bf05270 */
[----:B------:R-:W-:Y:S02]  /*4040*/  USEL UR5, URZ, 0x1, UP0 ;  /* 0x00000001ff057887 */ /* 0x000fe40008000000 */
[----:B------:R-:W-:-:S04]  /*4050*/  USEL UR4, UR4, URZ, UP0 ;  /* 0x000000ff04047287 */ /* 0x000fc80008000000 */
[----:B------:R-:W-:Y:S01]  /*4060*/  ULEA UR4, UR4, UR41, 0x3 ;  /* 0x0000002904047291 */ /* 0x000fe2000f8e18ff */
[----:B-1----:R-:W-:-:S04]  /*4070*/  LOP3.LUT R3, R2, UR5, RZ, 0x3c, !PT ;  /* 0x0000000502037c12 */ /* 0x002fc8000f8e3cff */
[----:B------:R-:W-:-:S04]  /*4080*/  SHF.L.U32 R3, R3, 0x1f, RZ ;  /* 0x0000001f03037819 */ /* 0x000fc800000006ff */
[----:B------:R-:W1:Y:S02]  /*4090*/  SYNCS.PHASECHK.TRANS64.TRYWAIT P0, [UR4], R3 ;  /* 0x00000003ff0075a7 */ /* 0x000e640008001104 */
[----:B-1----:R-:W-:Y:S05]  /*40a0*/  @!P0 BRA `(.L_x_72) ;  /* 0x0000008000148947 */ /* 0x002fea0003800000 */
.L_x_198:
[----:B------:R-:W-:Y:S01]  /*40b0*/  NOP ;  /* 0x0000000000007918 */ /* 0x000fe20000000000 */
[----:B-1----:R-:W1:Y:S01]  /*40c0*/  LDS R0, [UR8+0x14] ;  /* 0x00001408ff007984 */ /* 0x002e620008000800 */
[----:B------:R-:W-:Y:S01]  /*40d0*/  ULOP3.LUT UR4, UR65, 0xffff, URZ, 0xc0, !UPT ;  /* 0x0000ffff41047892 */ /* 0x000fe2000f8ec0ff */
[----:B------:R-:W-:Y:S01]  /*40e0*/  UMOV UR5, 0xffff ;  /* 0x0000ffff00057882 */ /* 0x000fe20000000000 */
[----:B------:R-:W-:Y:S02]  /*40f0*/  UMOV UR6, 0x1 ;  /* 0x0000000100067882 */ /* 0x000fe40000000000 */
[----:B------:R-:W-:-:S04]  /*4100*/  USHF.R.U32.HI UR4, URZ, 0x5, UR4 ;  /* 0x00000005ff047899 */ /* 0x000fc80008011604 */
[----:B------:R-:W-:Y:S02]  /*4110*/  USHF.L.U32 UR5, UR5, UR4, URZ ;  /* 0x0000000405057299 */ /* 0x000fe400080006ff */
[----:B------:R-:W-:-:S04]  /*4120*/  USHF.L.U32 UR4, UR6, UR4, URZ ;  /* 0x0000000406047299 */ /* 0x000fc800080006ff */
[----:B-1----:R-:W-:-:S04]  /*4130*/  LOP3.LUT R0, R0, UR5, RZ, 0xc0, !PT ;  /* 0x0000000500007c12 */ /* 0x002fc8000f8ec0ff */
[----:B------:R-:W-:-:S13]  /*4140*/  ISETP.NE.AND P0, PT, R0, UR5, PT ;  /* 0x0000000500007c0c */ /* 0x000fda000bf05270 */
[----:B------:R-:W-:Y:S05]  /*4150*/  @P0 BRA `(.L_x_73) ;  /* 0x0000000000580947 */ /* 0x000fea0003800000 */
[----:B------:R-:W1:Y:S02]  /*4160*/  LDS R0, [UR8+0x18] ;  /* 0x00001808ff007984 */ /* 0x000e640008000800 */
[----:B-1----:R-:W-:-:S04]  /*4170*/  LOP3.LUT R0, R0, UR4, RZ, 0xc0, !PT ;  /* 0x0000000400007c12 */ /* 0x002fc8000f8ec0ff */
[----:B------:R-:W-:-:S13]  /*4180*/  ISETP.NE.AND P0, PT, R0, UR4, PT ;  /* 0x0000000400007c0c */ /* 0x000fda000bf05270 */
[----:B------:R-:W-:Y:S05]  /*4190*/  @P0 BRA `(.L_x_74) ;  /* 0x00000000003c0947 */ /* 0x000fea0003800000 */
[----:B------:R-:W1:Y:S01]  /*41a0*/  S2R R2, SR_LANEID ;  /* 0x0000000000027919 */ /* 0x000e620000000000 */
[----:B------:R-:W-:Y:S01]  /*41b0*/  ULOP3.LUT UR5, URZ, UR5, URZ, 0x33, !UPT ;  /* 0x00000005ff057292 */ /* 0x000fe2000f8e33ff */
[----:B------:R-:W-:Y:S01]  /*41c0*/  LOP3.LUT R4, RZ, UR4, RZ, 0x33, !PT ;  /* 0x00000004ff047c12 */ /* 0x000fe2000f8e33ff */
[----:B------:R-:W-:Y:S02]  /*41d0*/  VOTEU.ANY UR4, UPT, PT ;  /* 0x0000000000047886 */ /* 0x000fe400038e0100 */
[----:B------:R-:W-:Y:S01]  /*41e0*/  UFLO.U32 UR4, UR4 ;  /* 0x00000004000472bd */ /* 0x000fe200080e0000 */
[----:B------:R-:W2:Y:S01]  /*41f0*/  REDUX UR6, R4 ;  /* 0x00000000040673c4 */ /* 0x000ea20000000000 */
[----:B------:R-:W-:-:S06]  /*4200*/  IMAD.U32 R0, RZ, RZ, UR5 ;  /* 0x00000005ff007e24 */ /* 0x000fcc000f8e00ff */
[----:B------:R4:W-:Y:S01]  /*4210*/  UTCATOMSWS.AND URZ, UR5 ;  /* 0x0000000500ff79e3 */ /* 0x0009e20008000000 */
[----:B------:R-:W3:Y:S01]  /*4220*/  REDUX UR7, R0 ;  /* 0x00000000000773c4 */ /* 0x000ee20000000000 */
[----:B-1----:R-:W-:Y:S01]  /*4230*/  ISETP.EQ.U32.AND P0, PT, R2, UR4, PT ;  /* 0x0000000402007c0c */ /* 0x002fe2000bf02070 */
[----:B--2---:R-:W-:Y:S01]  /*4240*/  IMAD.U32 R2, RZ, RZ, UR6 ;  /* 0x00000006ff027e24 */ /* 0x004fe2000f8e00ff */
[----:B---3--:R-:W-:-:S11]  /*4250*/  MOV R3, UR7 ;  /* 0x0000000700037c02 */ /* 0x008fd60008000f00 */
[----:B------:R4:W-:Y:S04]  /*4260*/  @P0 ATOMS.AND RZ, [UR8+0x14], R3 ;  /* 0x00001403ffff098c */ /* 0x0009e8000a800008 */
[----:B------:R4:W-:Y:S01]  /*4270*/  @P0 ATOMS.AND RZ, [UR8+0x18], R2 ;  /* 0x00001802ffff098c */ /* 0x0009e2000a800008 */
[----:B------:R-:W-:Y:S05]  /*4280*/  BRA `(.L_x_75) ;  /* 0x0000000000147947 */ /* 0x000fea0003800000 */
.L_x_74:
[----:B------:R-:W-:Y:S02]  /*4290*/  MOV R2, 0x42b0 ;  /* 0x000042b000027802 */ /* 0x000fe40000000f00 */
[----:B---3-5:R-:W-:Y:S05]  /*42a0*/  CALL.REL.NOINC `($__internal_0_$__cuda_sm10x_tcgen05_guardrail_trap_col_being_dealloced_not_returned_by_alloc) ;  /* 0x0000008400ac7944 */ /* 0x028fea0003c00000 */
[----:B------:R-:W-:Y:S05]  /*42b0*/  BRA `(.L_x_75) ;  /* 0x0000000000087947 */ /* 0x000fea0003800000 */
.L_x_73:
[----:B------:R-:W-:Y:S02]  /*42c0*/  MOV R2, 0x42e0 ;  /* 0x000042e000027802 */ /* 0x000fe40000000f00 */
[----:B---3-5:R-:W-:Y:S05]  /*42d0*/  CALL.REL.NOINC `($__internal_2_$__cuda_sm10x_tcgen05_guardrail_trap_unallocated_columns_being_dealloced) ;  /* 0x0000008400b87944 */ /* 0x028fea0003c00000 */
.L_x_75:
[----:B------:R-:W-:Y:S01]  /*42e0*/  NOP ;  /* 0x0000000000007918 */ /* 0x000fe20000000000 */
[----:B----4-:R-:W-:Y:S05]  /*42f0*/  EXIT ;  /* 0x000000000000794d */ /* 0x010fea0003800000 */
.L_x_57:
[----:B------:R-:W-:-:S09]  /*4300*/  UISETP.NE.OR UP0, UPT, UR17, 0x3, !UP4 ;  /* 0x000000031100788c */ /* 0x000fd2000e705670 */
[----:B------:R-:W-:Y:S05]  /*4310*/  BRA.U UP0, `(.L_x_76) ;  /* 0x0000001500d47547 */ /* 0x000fea000b800000 */
[----:B------:R-:W2:Y:S01]  /*4320*/  LDCU UR37, c[0x0][0x370] ;  /* 0x00006e00ff2577ac */ /* 0x000ea20008000800 */
[----:B------:R-:W3:Y:S01]  /*4330*/  LDC.64 R16, c[0x0][0x348] ;  /* 0x0000d200ff107b82 */ /* 0x000ee20000000a00 */
[----:B------:R-:W-:Y:S01]  /*4340*/  HFMA2 R14, -RZ, RZ, 0, 0 ;  /* 0x00000000ff0e7431 */ /* 0x000fe200000001ff */
[----:B------:R-:W-:Y:S01]  /*4350*/  MOV R13, RZ ;  /* 0x000000ff000d7202 */ /* 0x000fe20000000f00 */
[----:B------:R-:W2:Y:S01]  /*4360*/  LDCU.128 UR48, c[0x0][0xb10] ;  /* 0x00016200ff3077ac */ /* 0x000ea20008000c00 */
[----:B------:R-:W-:Y:S01]  /*4370*/  HFMA2 R7, -RZ, RZ, 0, 0.0078125 ;  /* 0x00002000ff077431 */ /* 0x000fe200000001ff */
[----:B------:R-:W4:Y:S03]  /*4380*/  LDCU UR31, c[0x0][0x374] ;  /* 0x00006e80ff1f77ac */ /* 0x000f260008000800 */
[----:B------:R-:W1:Y:S01]  /*4390*/  LDC.64 R2, c[0x0][0x888] ;  /* 0x00022200ff027b82 */ /* 0x000e620000000a00 */
[----:B------:R-:W4:Y:S01]  /*43a0*/  LDCU UR15, c[0x0][0xb0c] ;  /* 0x00016180ff0f77ac */ /* 0x000f220008000800 */
[----:B------:R-:W3:Y:S06]  /*43b0*/  LDCU UR46, c[0x0][0xb20] ;  /* 0x00016400ff2e77ac */ /* 0x000eec0008000800 */
[----:B------:R-:W1:Y:S01]  /*43c0*/  LDC.64 R4, c[0x0][0x890] ;  /* 0x00022400ff047b82 */ /* 0x000e620000000a00 */
[----:B------:R-:W3:Y:S01]  /*43d0*/  LDCU UR4, c[0x0][0xb30] ;  /* 0x00016600ff0477ac */ /* 0x000ee20008000800 */
[----:B--2---:R-:W-:-:S02]  /*43e0*/  UIMAD.WIDE.U32 UR6, UR37, UR48, URZ ;  /* 0x00000030250672a5 */ /* 0x004fc4000f8e00ff */
[----:B----4-:R-:W-:Y:S01]  /*43f0*/  UIMAD.WIDE.U32 UR8, UR31, UR51, URZ ;  /* 0x000000331f0872a5 */ /* 0x010fe2000f8e00ff */
[----:B------:R-:W-:Y:S01]  /*4400*/  UMOV UR21, 0x400 ;  /* 0x0000040000157882 */ /* 0x000fe20000000000 */
[----:B------:R-:W-:Y:S02]  /*4410*/  UPLOP3.LUT UP1, UPT, UPT, UPT, UPT, 0x40, 0x4 ;  /* 0x000000000004789c */ /* 0x000fe40003f2e870 */
[----:B------:R-:W-:Y:S01]  /*4420*/  ULEA UR21, UR52, UR21, 0x18 ;  /* 0x0000001534157291 */ /* 0x000fe2000f8ec0ff */
[----:B------:R-:W-:Y:S02]  /*4430*/  UMOV UR6, UR7 ;  /* 0x0000000700067c82 */ /* 0x000fe40008000000 */
[----:B------:R-:W-:Y:S01]  /*4440*/  UMOV UR38, UR9 ;  /* 0x0000000900267c82 */ /* 0x000fe20008000000 */
[----:B------:R-:W-:Y:S02]  /*4450*/  UISETP.GE.AND UP0, UPT, UR45, 0x1, UPT ;  /* 0x000000012d00788c */ /* 0x000fe4000bf06270 */
[----:B------:R-:W-:Y:S01]  /*4460*/  UISETP.NE.AND UP4, UPT, UR45, 0x1, UPT ;  /* 0x000000012d00788c */ /* 0x000fe2000bf85270 */
[----:B------:R-:W2:Y:S01]  /*4470*/  LDCU.64 UR22, c[0x0][0xb28] ;  /* 0x00016500ff1677ac */ /* 0x000ea20008000a00 */
[----:B------:R-:W-:-:S02]  /*4480*/  UISETP.NE.AND UP6, UPT, UR15, 0x1, UPT ;  /* 0x000000010f00788c */ /* 0x000fc4000bfc5270 */
[----:B------:R-:W-:Y:S02]  /*4490*/  UISETP.NE.AND UP5, UPT, UR50, 0x1, UPT ;  /* 0x000000013200788c */ /* 0x000fe4000bfa5270 */
[----:B------:R-:W-:Y:S02]  /*44a0*/  UIADD3 UR41, UPT, UPT, UR21, 0x20, URZ ;  /* 0x0000002015297890 */ /* 0x000fe4000fffe0ff */
[----:B------:R-:W-:Y:S02]  /*44b0*/  UIADD3 UR33, UPT, UPT, UR21, 0x28, URZ ;  /* 0x0000002815217890 */ /* 0x000fe4000fffe0ff */
[----:B------:R-:W-:Y:S02]  /*44c0*/  UIADD3 UR25, UPT, UPT, UR21, 0x30, URZ ;  /* 0x0000003015197890 */ /* 0x000fe4000fffe0ff */
[----:B------:R-:W-:Y:S02]  /*44d0*/  UIADD3 UR17, UPT, UPT, UR21, 0x38, URZ ;  /* 0x0000003815117890 */ /* 0x000fe4000fffe0ff */
[----:B------:R-:W-:-:S02]  /*44e0*/  USHF.R.U32.HI UR39, URZ, UR49, UR6 ;  /* 0x00000031ff277299 */ /* 0x000fc40008011606 */
[----:B---3--:R-:W-:Y:S02]  /*44f0*/  USHF.R.U32.HI UR38, URZ, UR46, UR38 ;  /* 0x0000002eff267299 */ /* 0x008fe40008011626 */
[----:B------:R-:W-:-:S11]  /*4500*/  UISETP.NE.AND UP3, UPT, UR4, 0x1, UPT ;  /* 0x000000010400788c */ /* 0x000fd6000bf65270 */
.L_x_91:
[C---:B------:R-:W-:Y:S02]  /*4510*/  LEA R12, R14.reuse, UR21, 0x3 ;  /* 0x000000150e0c7c11 */ /* 0x040fe4000f8e18ff */
[----:B------:R-:W-:Y:S02]  /*4520*/  SHF.L.U32 R9, R13, 0x1f, RZ ;  /* 0x0000001f0d097819 */ /* 0x000fe400000006ff */
[----:B------:R-:W-:Y:S02]  /*4530*/  LEA R10, R14, UR21, 0x4 ;  /* 0x000000150e0a7c11 */ /* 0x000fe4000f8e20ff */
[----:B---3--:R-:W3:Y:S02]  /*4540*/  SYNCS.PHASECHK.TRANS64.TRYWAIT P0, [R12+URZ+0x70], R9 ;  /* 0x000070090c0075a7 */ /* 0x008ee400080011ff */
[----:B---3--:R-:W-:Y:S05]  /*4550*/  @!P0 BRA `(.L_x_77) ;  /* 0x0000007c00008947 */ /* 0x008fea0003800000 */
.L_x_199:
[----:B---3--:R-:W3:Y:S01]  /*4560*/  LDS.128 R8, [R10+0x100] ;  /* 0x000100000a087984 */ /* 0x008ee20000000c00 */
[----:B------:R-:W-:Y:S01]  /*4570*/  UISETP.GE.AND UP0, UPT, UR45, 0x1, UPT ;  /* 0x000000012d00788c */ /* 0x000fe2000bf06270 */
[----:B------:R-:W-:Y:S01]  /*4580*/  @!PT LDS RZ, [RZ] ;  /* 0x00000000fffff984 */ /* 0x000fe20000000800 */
[----:B------:R-:W-:Y:S01]  /*4590*/  @!PT LDS RZ, [RZ] ;  /* 0x00000000fffff984 */ /* 0x000fe20000000800 */
[----:B------:R-:W-:Y:S01]  /*45a0*/  @!PT LDS RZ, [RZ] ;  /* 0x00000000fffff984 */ /* 0x000fe20000000800 */
[----:B------:R-:W-:Y:S01]  /*45b0*/  @!PT LDS RZ, [RZ] ;  /* 0x00000000fffff984 */ /* 0x000fe20000000800 */
[----:B------:R4:W-:Y:S06]  /*45c0*/  MEMBAR.ALL.CTA ;  /* 0x0000000000007992 */ /* 0x0009ec0000008000 */
[----:B----4-:R-:W4:Y:S01]  /*45d0*/  FENCE.VIEW.ASYNC.S ;  /* 0x00000000000073c6 */ /* 0x010f220000000000 */
[----:B---3--:R-:W-:Y:S11]  /*45e0*/  LOP3.LUT P0, RZ, R10, 0x1, RZ, 0xc0, !PT ;  /* 0x000000010aff7812 */ /* 0x008ff6000780c0ff */
[----:B------:R-:W-:Y:S02]  /*45f0*/  @!UPT UIADD3 URZ, UPT, UPT, URZ, URZ, URZ ;  /* 0x000000fffffff290 */ /* 0x000fe4000fffe0ff */
[----:B----4-:R-:W-:Y:S01]  /*4600*/  VOTEU.ANY UP2, P0 ;  /* 0x0000000000ff7886 */ /* 0x010fe20000040100 */
[----:B------:R-:W-:Y:S11]  /*4610*/  PLOP3.LUT P0, PT, PT, PT, UP2, 0x80, 0x8 ;  /* 0x000000000008781c */ /* 0x000ff60003f0f028 */
[----:B------:R-:W-:Y:S02]  /*4620*/  @!UPT UIADD3 URZ, UPT, UPT, URZ, URZ, URZ ;  /* 0x000000fffffff290 */ /* 0x000fe4000fffe0ff */
[----:B------:R-:W-:Y:S02]  /*4630*/  @P0 SHF.R.U32.HI R0, RZ, 0x10, R9 ;  /* 0x00000010ff000819 */ /* 0x000fe40000011609 */
[----:B------:R-:W-:Y:S02]  /*4640*/  @P0 MOV R6, R8 ;  /* 0x0000000800060202 */ /* 0x000fe40000000f00 */
[----:B------:R-:W-:Y:S01]  /*4650*/  @P0 R2UR UR4, R0 ;  /* 0x00000000000402ca */ /* 0x000fe200000e0000 */
[----:B------:R-:W-:Y:S01]  /*4660*/  VIADD R0, R12, 0x80 ;  /* 0x000000800c007836 */ /* 0x000fe20000000000 */
[----:B------:R-:W-:Y:S02]  /*4670*/  @P0 LOP3.LUT R8, R9, 0xffff, RZ, 0xc0, !PT ;  /* 0x0000ffff09080812 */ /* 0x000fe400078ec0ff */
[----:B------:R-:W-:Y:S02]  /*4680*/  @P0 R2UR UR6, R6 ;  /* 0x00000000060602ca */ /* 0x000fe400000e0000 */
[----:B------:R-:W-:Y:S02]  /*4690*/  PRMT R0, RZ, 0x654, R0 ;  /* 0x00000654ff007816 */ /* 0x000fe40000000000 */
[----:B------:R-:W-:Y:S02]  /*46a0*/  @P0 R2UR UR5, R8 ;  /* 0x00000000080502ca */ /* 0x000fe400000e0000 */
[----:B------:R3:W-:Y:S03]  /*46b0*/  SYNCS.ARRIVE.TRANS64.RED.A1T0 RZ, [R0+URZ], RZ ;  /* 0x000000ff00ff79a7 */ /* 0x0007e600081004ff */
[----:B------:R-:W-:Y:S04]  /*46c0*/  @UP2 UMOV UR30, UR4 ;  /* 0x00000004001e2c82 */ /* 0x000fe80008000000 */
[----:B------:R-:W-:Y:S04]  /*46d0*/  @UP2 UMOV UR14, UR6 ;  /* 0x00000006000e2c82 */ /* 0x000fe80008000000 */
[----:B------:R-:W-:Y:S01]  /*46e0*/  @UP2 UMOV UR13, UR5 ;  /* 0x00000005000d2c82 */ /* 0x000fe20008000000 */
[----:B------:R-:W-:Y:S05]  /*46f0*/  BRA.U !UP0, `(.L_x_78) ;  /* 0x0000000108a47547 */ /* 0x000fea000b800000 */
[----:B------:R-:W-:Y:S02]  /*4700*/  UIMAD.WIDE.U32 UR18, UR13, UR51, URZ ;  /* 0x000000330d1272a5 */ /* 0x000fe4000f8e00ff */
[----:B------:R-:W-:Y:S02]  /*4710*/  UIMAD.WIDE.U32 UR26, UR14, UR48, URZ ;  /* 0x000000300e1a72a5 */ /* 0x000fe4000f8e00ff */
[----:B------:R-:W-:Y:S02]  /*4720*/  USEL UR4, UR31, UR38, !UP5 ;  /* 0x000000261f047287 */ /* 0x000fe4000e800000 */
[----:B------:R-:W-:Y:S02]  /*4730*/  USEL UR7, UR37, UR39, !UP6 ;  /* 0x0000002725077287 */ /* 0x000fe4000f000000 */
[----:B--2---:R-:W-:Y:S02]  /*4740*/  UIMAD.WIDE.U32 UR8, UR4, UR22, URZ ;  /* 0x00000016040872a5 */ /* 0x004fe4000f8e00ff */
[----:B------:R-:W-:Y:S01]  /*4750*/  UIMAD.WIDE.U32 UR10, UR7, UR22, URZ ;  /* 0x00000016070a72a5 */ /* 0x000fe2000f8e00ff */
[----:B------:R-:W-:Y:S02]  /*4760*/  UMOV UR5, UR19 ;  /* 0x0000001300057c82 */ /* 0x000fe40008000000 */
[----:B------:R-:W-:Y:S03]  /*4770*/  USHF.R.U32.HI UR6, URZ, UR46, UR5 ;  /* 0x0000002eff067299 */ /* 0x000fe60008011605 */
[----:B------:R-:W-:Y:S01]  /*4780*/  UMOV UR5, UR27 ;  /* 0x0000001b00057c82 */ /* 0x000fe20008000000 */
[----:B------:R-:W-:Y:S02]  /*4790*/  USEL UR6, UR13, UR6, !UP5 ;  /* 0x000000060d067287 */ /* 0x000fe4000e800000 */
[----:B------:R-:W-:Y:S03]  /*47a0*/  USHF.R.U32.HI UR12, URZ, UR49, UR5 ;  /* 0x00000031ff0c7299 */ /* 0x000fe60008011605 */
[----:B------:R-:W-:Y:S02]  /*47b0*/  UMOV UR5, UR9 ;  /* 0x0000000900057c82 */ /* 0x000fe40008000000 */
[----:B------:R-:W-:Y:S03]  /*47c0*/  @UP4 USHF.R.U32.HI UR4, URZ, UR23, UR5 ;  /* 0x00000017ff044299 */ /* 0x000fe60008011605 */
[----:B------:R-:W-:Y:S01]  /*47d0*/  UMOV UR5, UR11 ;  /* 0x0000000b00057c82 */ /* 0x000fe20008000000 */
[----:B------:R-:W-:Y:S02]  /*47e0*/  UIMAD UR4, UR45, UR4, URZ ;  /* 0x000000042d0472a4 */ /* 0x000fe4000f8e02ff */
[----:B------:R-:W-:Y:S02]  /*47f0*/  @UP4 USHF.R.U32.HI UR7, URZ, UR23, UR5 ;  /* 0x00000017ff074299 */ /* 0x000fe40008011605 */
[----:B------:R-:W-:Y:S02]  /*4800*/  UIMAD.WIDE.U32 UR10, UR6, UR22, URZ ;  /* 0x00000016060a72a5 */ /* 0x000fe4000f8e00ff */
[----:B------:R-:W-:Y:S02]  /*4810*/  USEL UR5, UR14, UR12, !UP6 ;  /* 0x0000000c0e057287 */ /* 0x000fe4000f000000 */
[----:B------:R-:W-:Y:S02]  /*4820*/  UIMAD UR8, UR45, UR7, URZ ;  /* 0x000000072d0872a4 */ /* 0x000fe4000f8e02ff */
[----:B------:R-:W-:Y:S03]  /*4830*/  UISETP.GE.AND UP0, UPT, UR6, UR4, UPT ;  /* 0x000000040600728c */ /* 0x000fe6000bf06270 */
[----:B------:R-:W-:Y:S01]  /*4840*/  UMOV UR4, UR11 ;  /* 0x0000000b00047c82 */ /* 0x000fe20008000000 */
[----:B------:R-:W-:Y:S02]  /*4850*/  UISETP.GE.OR UP0, UPT, UR5, UR8, UP0 ;  /* 0x000000080500728c */ /* 0x000fe40008706670 */
[----:B------:R-:W-:Y:S02]  /*4860*/  USHF.R.U32.HI UR4, URZ, UR23, UR4 ;  /* 0x00000017ff047299 */ /* 0x000fe40008011604 */
[----:B------:R-:W-:Y:S02]  /*4870*/  UIMAD.WIDE.U32 UR8, UR5, UR22, URZ ;  /* 0x00000016050872a5 */ /* 0x000fe4000f8e00ff */
[----:B------:R-:W-:Y:S04]  /*4880*/  USEL UR10, UR6, UR4, !UP4 ;  /* 0x00000004060a7287 */ /* 0x000fe8000e000000 */
[----:B------:R-:W-:Y:S01]  /*4890*/  UIADD3 UR11, UPT, UPT, -UR10, URZ, URZ ;  /* 0x000000ff0a0b7290 */ /* 0x000fe2000fffe1ff */
[----:B------:R-:W-:Y:S02]  /*48a0*/  @!UP0 UMOV UR4, UR9 ;  /* 0x0000000900048c82 */ /* 0x000fe40008000000 */
[----:B------:R-:W-:Y:S02]  /*48b0*/  @!UP0 USHF.R.U32.HI UR4, URZ, UR23, UR4 ;  /* 0x00000017ff048299 */ /* 0x000fe40008011604 */
[----:B------:R-:W-:Y:S02]  /*48c0*/  UIMAD UR8, UR45, UR11, UR6 ;  /* 0x0000000b2d0872a4 */ /* 0x000fe4000f8e0206 */
[----:B------:R-:W-:Y:S04]  /*48d0*/  @!UP0 USEL UR4, UR5, UR4, !UP4 ;  /* 0x0000000405048287 */ /* 0x000fe8000e000000 */
[----:B------:R-:W-:Y:S02]  /*48e0*/  @!UP0 UIMAD UR7, UR7, UR8, UR4 ;  /* 0x00000008070782a4 */ /* 0x000fe4000f8e0204 */
[----:B------:R-:W-:Y:S02]  /*48f0*/  @!UP0 UIADD3 UR9, UPT, UPT, UR10, -UR4, URZ ;  /* 0x800000040a098290 */ /* 0x000fe4000fffe0ff */
[----:B------:R-:W-:Y:S02]  /*4900*/  UIADD3 UR8, UPT, UPT, -UR6, URZ, URZ ;  /* 0x000000ff06087290 */ /* 0x000fe4000fffe1ff */
[----:B------:R-:W-:Y:S02]  /*4910*/  UIADD3 UR4, UPT, UPT, -UR5, URZ, URZ ;  /* 0x000000ff05047290 */ /* 0x000fe4000fffe1ff */
[----:B------:R-:W-:Y:S03]  /*4920*/  @!UP0 UIMAD UR6, UR9, UR45, UR5 ;  /* 0x0000002d090682a4 */ /* 0x000fe6000f8e0205 */
[----:B------:R-:W-:Y:S01]  /*4930*/  @!UP0 UMOV UR5, UR7 ;  /* 0x0000000700058c82 */ /* 0x000fe20008000000 */
[----:B------:R-:W-:Y:S02]  /*4940*/  UIMAD UR7, UR15, UR4, UR14 ;  /* 0x000000040f0772a4 */ /* 0x000fe4000f8e020e */
[----:B------:R-:W-:Y:S02]  /*4950*/  UIMAD UR4, UR50, UR8, UR13 ;  /* 0x00000008320472a4 */ /* 0x000fe4000f8e020d */
[----:B------:R-:W-:Y:S02]  /*4960*/  UIMAD UR14, UR5, UR15, UR7 ;  /* 0x0000000f050e72a4 */ /* 0x000fe4000f8e0207 */
[----:B------:R-:W-:Y:S11]  /*4970*/  UIMAD UR13, UR6, UR50, UR4 ;  /* 0x00000032060d72a4 */ /* 0x000ff6000f8e0204 */
[----:B------:R-:W-:Y:S01]  /*4980*/  @!UPT UIADD3 URZ, UPT, UPT, URZ, URZ, URZ ;  /* 0x000000fffffff290 */ /* 0x000fe2000fffe0ff */
.L_x_78:
[----:B------:R-:W4:Y:S01]  /*4990*/  @!UP3 LDCU.128 UR8, c[0x0][0xb10] ;  /* 0x00016200ff08b7ac */ /* 0x000f220008000c00 */
[----:B------:R-:W-:Y:S01]  /*49a0*/  IMAD.MOV.U32 R10, RZ, RZ, 0x1 ;  /* 0x00000001ff0a7424 */ /* 0x000fe200078e00ff */
[C---:B-1----:R-:W-:Y:S02]  /*49b0*/  ISETP.NE.U32.AND P1, PT, R4.reuse, RZ, PT ;  /* 0x000000ff0400720c */ /* 0x042fe40003f25070 */
[----:B------:R-:W-:Y:S02]  /*49c0*/  ISETP.NE.U32.AND P0, PT, R4, RZ, PT ;  /* 0x000000ff0400720c */ /* 0x000fe40003f05070 */
[C---:B------:R-:W-:Y:S01]  /*49d0*/  ISETP.NE.AND.EX P1, PT, R5.reuse, RZ, PT, P1 ;  /* 0x000000ff0500720c */ /* 0x040fe20003f25310 */
[----:B------:R-:W1:Y:S01]  /*49e0*/  @!UP3 LDCU UR5, c[0x0][0xb0c] ;  /* 0x00016180ff05b7ac */ /* 0x000e620008000800 */
[----:B------:R-:W-:Y:S02]  /*49f0*/  ISETP.NE.AND.EX P0, PT, R5, RZ, PT, P0 ;  /* 0x000000ff0500720c */ /* 0x000fe40003f05300 */
[----:B------:R-:W-:Y:S01]  /*4a00*/  SHF.L.U32 R10, R10, 0x1f, RZ ;  /* 0x0000001f0a0a7819 */ /* 0x000fe200000006ff */
[----:B------:R-:W-:Y:S02]  /*4a10*/  USHF.L.U32 UR43, UR16, 0x6, URZ ;  /* 0x00000006102b7899 */ /* 0x000fe400080006ff */
[----:B------:R-:W-:Y:S02]  /*4a20*/  USHF.L.U32 UR42, UR20, 0x8, URZ ;  /* 0x00000008142a7899 */ /* 0x000fe400080006ff */
[----:B----4-:R-:W-:Y:S07]  /*4a30*/  UIMAD.WIDE.U32 UR6, UR14, UR8, URZ ;  /* 0x000000080e0672a5 */ /* 0x010fee000f8e00ff */
[----:B------:R-:W-:Y:S01]  /*4a40*/  @!UP3 UMOV UR4, UR7 ;  /* 0x000000070004bc82 */ /* 0x000fe20008000000 */
[----:B-1----:R-:W-:Y:S02]  /*4a50*/  @!UP3 UISETP.NE.AND UP0, UPT, UR5, 0x1, UPT ;  /* 0x000000010500b88c */ /* 0x002fe4000bf05270 */
[----:B------:R-:W-:Y:S02]  /*4a60*/  @!UP3 USHF.R.U32.HI UR4, URZ, UR9, UR4 ;  /* 0x00000009ff04b299 */ /* 0x000fe40008011604 */
[----:B------:R-:W-:Y:S02]  /*4a70*/  UIMAD.WIDE.U32 UR6, UR13, UR11, URZ ;  /* 0x0000000b0d0672a5 */ /* 0x000fe4000f8e00ff */
[----:B------:R-:W-:Y:S02]  /*4a80*/  @!UP3 USEL UR8, UR14, UR4, !UP0 ;  /* 0x000000040e08b287 */ /* 0x000fe4000c000000 */
[----:B------:R-:W-:Y:S03]  /*4a90*/  @!UP3 UISETP.NE.AND UP0, UPT, UR10, 0x1, UPT ;  /* 0x000000010a00b88c */ /* 0x000fe6000bf05270 */
[----:B------:R-:W-:Y:S02]  /*4aa0*/  @!UP3 UMOV UR6, UR7 ;  /* 0x000000070006bc82 */ /* 0x000fe40008000000 */
[----:B------:R-:W1:Y:S02]  /*4ab0*/  @!UP3 LDCU UR4, c[0x0][0xb20] ;  /* 0x00016400ff04b7ac */ /* 0x000e640008000800 */
[----:B-1----:R-:W-:Y:S04]  /*4ac0*/  @!UP3 USHF.R.U32.HI UR6, URZ, UR4, UR6 ;  /* 0x00000004ff06b299 */ /* 0x002fe80008011606 */
[----:B------:R-:W-:Y:S04]  /*4ad0*/  @!UP3 USEL UR6, UR13, UR6, !UP0 ;  /* 0x000000060d06b287 */ /* 0x000fe8000c000000 */
[----:B------:R-:W-:Y:S02]  /*4ae0*/  @!UP3 UIADD3 UR4, UPT, UPT, -UR8, UR6, URZ ;  /* 0x000000060804b290 */ /* 0x000fe4000fffe1ff */
[----:B------:R-:W-:Y:S02]  /*4af0*/  @!UP3 UIADD3 UR6, UPT, UPT, UR8, -UR6, URZ ;  /* 0x800000060806b290 */ /* 0x000fe4000fffe0ff */
[----:B------:R-:W-:Y:S02]  /*4b00*/  @!UP3 UIMAD UR14, UR4, UR5, UR14 ;  /* 0x00000005040eb2a4 */ /* 0x000fe4000f8e020e */
[----:B------:R-:W-:Y:S01]  /*4b10*/  @!UP3 UIMAD UR13, UR6, UR10, UR13 ;  /* 0x0000000a060db2a4 */ /* 0x000fe2000f8e020d */
[----:B------:R-:W-:Y:S11]  /*4b20*/  BRA.U UP1, `(.L_x_79) ;  /* 0x0000000101107547 */ /* 0x000ff6000b800000 */
[----:B---3--:R-:W-:Y:S04]  /*4b30*/  MOV R0, UR54 ;  /* 0x0000003600007c02 */ /* 0x008fe80008000f00 */
[----:B------:R-:W-:Y:S04]  /*4b40*/  SHF.L.U32 R9, R0, 0x1f, RZ ;  /* 0x0000001f00097819 */ /* 0x000fe800000006ff */
[----:B------:R-:W1:Y:S02]  /*4b50*/  SYNCS.PHASECHK.TRANS64.TRYWAIT P2, [UR21+0x68], R9 ;  /* 0x00006809ff0075a7 */ /* 0x000e640008041115 */
[----:B-1----:R-:W-:Y:S05]  /*4b60*/  @!P2 BRA `(.L_x_80) ;  /* 0x000000740090a947 */ /* 0x002fea0003800000 */
.L_x_79:
[----:B------:R-:W-:Y:S05]  /*4b70*/  @!P1 BRA `(.L_x_81) ;  /* 0x0000000000309947 */ /* 0x000fea0003800000 */
[----:B------:R-:W-:Y:S01]  /*4b80*/  ISETP.NE.U32.AND P1, PT, R2, RZ, PT ;  /* 0x000000ff0200720c */ /* 0x000fe20003f25070 */
[----:B------:R-:W4:Y:S01]  /*4b90*/  LDCU.64 UR4, c[0x0][0x358] ;  /* 0x00006b00ff0477ac */ /* 0x000f220008000a00 */
[----:B------:R-:W-:Y:S02]  /*4ba0*/  IMAD.MOV.U32 R57, RZ, RZ, 0x1 ;  /* 0x00000001ff397424 */ /* 0x000fe400078e00ff */
[----:B------:R-:W-:Y:S11]  /*4bb0*/  ISETP.NE.AND.EX P1, PT, R3, RZ, PT, P1 ;  /* 0x000000ff0300720c */ /* 0x000ff60003f25310 */
[----:B------:R-:W-:Y:S02]  /*4bc0*/  @!UPT UIADD3 URZ, UPT, UPT, URZ, URZ, URZ ;  /* 0x000000fffffff290 */ /* 0x000fe4000fffe0ff */
[----:B-1----:R-:W1:Y:S01]  /*4bd0*/  @P1 LDC.64 R8, c[0x0][0x888] ;  /* 0x00022200ff081b82 */ /* 0x002e620000000a00 */
[----:B---3--:R-:W-:Y:S04]  /*4be0*/  @P1 IMAD R0, R4, UR36, RZ ;  /* 0x0000002404001c24 */ /* 0x008fe8000f8e02ff */
[----:B-1----:R-:W-:Y:S04]  /*4bf0*/  @P1 IMAD.WIDE R8, R0, 0x4, R8 ;  /* 0x0000000400081825 */ /* 0x002fe800078e0208 */
[----:B------:R-:W-:Y:S01]  /*4c00*/  HFMA2 R0, -RZ, RZ, 0, 5.9604644775390625e-08 ;  /* 0x00000001ff007431 */ /* 0x000fe200000001ff */
[----:B----45:R4:W5:Y:S04]  /*4c10*/  @P1 LDG.E R27, desc[UR4][R8.64] ;  /* 0x00000004081b1981 */ /* 0x030968000c1e1900 */
[----:B------:R-:W-:Y:S01]  /*4c20*/  @!P1 PRMT R57, R0, 0x7610, R57 ;  /* 0x0000761000399816 */ /* 0x000fe20000000039 */
[----:B----4-:R-:W1:Y:S06]  /*4c30*/  @!P1 LDC R27, c[0x0][0x880] ;  /* 0x00022000ff1b9b82 */ /* 0x010e6c0000000800 */
.L_x_81:
[----:B-1---5:R-:W-:Y:S01]  /*4c40*/  @!P0 FSETP.EQ.AND P1, PT, R27, RZ, PT ;  /* 0x000000ff1b00820b */ /* 0x022fe20003f22000 */
[----:B------:R-:W-:Y:S01]  /*4c50*/  @!UPT UIADD3 URZ, UPT, UPT, URZ, URZ, URZ ;  /* 0x000000fffffff290 */ /* 0x000fe2000fffe0ff */
[----:B------:R-:W-:Y:S11]  /*4c60*/  @!P0 BRA `(.L_x_82) ;  /* 0x0000000000188947 */ /* 0x000ff60003800000 */
[----:B------:R-:W-:Y:S02]  /*4c70*/  LOP3.LUT P0, RZ, R57, 0xff, RZ, 0xc0, !PT ;  /* 0x000000ff39ff7812 */ /* 0x000fe4000780c0ff */
[----:B------:R-:W-:Y:S04]  /*4c80*/  ISETP.NE.U32.AND P1, PT, R2, RZ, PT ;  /* 0x000000ff0200720c */ /* 0x000fe80003f25070 */
[----:B------:R-:W-:Y:S04]  /*4c90*/  ISETP.NE.AND.EX P1, PT, R3, RZ, PT, P1 ;  /* 0x000000ff0300720c */ /* 0x000fe80003f25310 */
[----:B------:R-:W-:Y:S03]  /*4ca0*/  PLOP3.LUT P1, PT, P1, PT, PT, 0x8, 0x80 ;  /* 0x000000000080781c */ /* 0x000fe60000f2e170 */
[----:B------:R-:W-:Y:S11]  /*4cb0*/  @P0 FSETP.EQ.AND P1, PT, R27, RZ, PT ;  /* 0x000000ff1b00020b */ /* 0x000ff60003f22000 */
[----:B------:R-:W-:Y:S02]  /*4cc0*/  @!UPT UIADD3 URZ, UPT, UPT, URZ, URZ, URZ ;  /* 0x000000fffffff290 */ /* 0x000fe4000fffe0ff */
.L_x_82:
[----:B------:R-:W1:Y:S01]  /*4cd0*/  SYNCS.PHASECHK.TRANS64.TRYWAIT P2, [UR21+0x40], R10 ;  /* 0x0000400aff0075a7 */ /* 0x000e620008041115 */
[----:B------:R-:W-:Y:S04]  /*4ce0*/  ELECT P0, URZ, PT ;  /* 0x0000000000ff782f */ /* 0x000fe80003800000 */
[----:B------:R-:W-:Y:S11]  /*4cf0*/  PLOP3.LUT P1, PT, P1, P0, PT, 0xf2, 0x2f ;  /* 0x00000000002f781c */ /* 0x000ff60000f21e72 */
[----:B------:R-:W-:Y:S02]  /*4d00*/  @!UPT UIADD3 URZ, UPT, UPT, URZ, URZ, URZ ;  /* 0x000000fffffff290 */ /* 0x000fe4000fffe0ff */
[----:B------:R-:W-:Y:S05]  /*4d10*/  @!P1 IADD3 R6, P0, PT, R16, 0x580, RZ ;  /* 0x0000058010069810 */ /* 0x000fea0007f1e0ff */
[----:B---3--:R-:W-:Y:S01]  /*4d20*/  @!P1 IMAD.X R0, RZ, RZ, R17, P0 ;  /* 0x000000ffff009224 */ /* 0x008fe200000e0611 */
[----:B-1----:R-:W-:Y:S07]  /*4d30*/  @!P2 BRA `(.L_x_83) ;  /* 0x000000740034a947 */ /* 0x002fee0003800000 */
.L_x_202:
[----:B------:R-:W-:Y:S01]  /*4d40*/  @!P1 R2UR UR5, R6 ;  /* 0x00000000060592ca */ /* 0x000fe200000e0000 */
[----:B------:R-:W-:Y:S01]  /*4d50*/  VOTEU.ALL UP0, P1 ;  /* 0x0000000000ff7886 */ /* 0x000fe20000800000 */
[----:B------:R-:W-:Y:S01]  /*4d60*/  @!P1 R2UR UR4, R0 ;  /* 0x00000000000492ca */ /* 0x000fe200000e0000 */
[----:B------:R-:W-:Y:S01]  /*4d70*/  @!P1 IMAD.MOV.U32 R0, RZ, RZ, 0x2000 ;  /* 0x00002000ff009424 */ /* 0x000fe200078e00ff */
[----:B------:R-:W-:Y:S01]  /*4d80*/  UMOV UR8, 0x0 ;  /* 0x0000000000087882 */ /* 0x000fe20000000000 */
[----:B------:R-:W-:Y:S01]  /*4d90*/  UMOV UR9, 0x10000000 ;  /* 0x1000000000097882 */ /* 0x000fe20000000000 */
[----:B------:R-:W-:Y:S01]  /*4da0*/  @!UP0 UIADD3 UR40, UPT, UPT, UR21, 0x400, URZ ;  /* 0x0000040015288890 */ /* 0x000fe2000fffe0ff */
[----:B------:R-:W-:Y:S01]  /*4db0*/  @!P1 IADD3 R6, P0, PT, R16, 0x580, RZ ;  /* 0x0000058010069810 */ /* 0x000fe20007f1e0ff */
[----:B------:R-:W-:Y:S01]  /*4dc0*/  VOTEU.ALL UP0, P1 ;  /* 0x0000000000ff7886 */ /* 0x000fe20000800000 */
[----:B------:R-:W-:Y:S01]  /*4dd0*/  UMOV UR44, UR36 ;  /* 0x00000024002c7c82 */ /* 0x000fe20008000000 */
[----:B------:R-:W-:Y:S03]  /*4de0*/  UPRMT UR6, UR52, 0x654, UR41 ;  /* 0x0000065434067896 */ /* 0x000fe60008000029 */
[----:B------:R-:W-:Y:S02]  /*4df0*/  IMAD.U32 R8, RZ, RZ, UR5 ;  /* 0x00000005ff087e24 */ /* 0x000fe4000f8e00ff */
[----:B-1----:R-:W-:Y:S03]  /*4e00*/  IMAD.U32 R9, RZ, RZ, UR4 ;  /* 0x00000004ff097e24 */ /* 0x002fe6000f8e00ff */
[----:B------:R-:W-:Y:S02]  /*4e10*/  @!P1 R2UR UR4, R8 ;  /* 0x00000000080492ca */ /* 0x000fe400000e0000 */
[----:B------:R-:W-:Y:S11]  /*4e20*/  @!P1 R2UR UR5, R9 ;  /* 0x00000000090592ca */ /* 0x000ff600000e0000 */
[----:B------:R-:W-:Y:S02]  /*4e30*/  @!UPT UIADD3 URZ, UPT, UPT, URZ, URZ, URZ ;  /* 0x000000fffffff290 */ /* 0x000fe4000fffe0ff */
[----:B------:R1:W-:Y:S01]  /*4e40*/  @!UP0 UTMALDG.3D [UR40], [UR4], desc[UR8] ;  /* 0x00000828040085b4 */ /* 0x0003e20008011000 */
[----:B------:R3:W-:Y:S01]  /*4e50*/  @!P1 SYNCS.ARRIVE.TRANS64.RED.A0TR RZ, [UR21+0x20], R0 ;  /* 0x00002000ffff99a7 */ /* 0x0007e20008300415 */
[----:B------:R-:W-:Y:S01]  /*4e60*/  SYNCS.ARRIVE.TRANS64.RED.A1T0 RZ, [UR6], RZ ;  /* 0x000000ffffff79a7 */ /* 0x000fe20008100406 */
[----:B---3--:R-:W-:Y:S01]  /*4e70*/  @!P1 IMAD.X R0, RZ, RZ, R17, P0 ;  /* 0x000000ffff009224 */ /* 0x008fe200000e0611 */
[----:B------:R-:W3:Y:S02]  /*4e80*/  SYNCS.PHASECHK.TRANS64.TRYWAIT P2, [UR21+0x48], R10 ;  /* 0x0000480aff0075a7 */ /* 0x000ee40008041115 */
[----:B-1-3--:R-:W-:Y:S05]  /*4e90*/  @!P2 BRA `(.L_x_84) ;  /* 0x0000007000f4a947 */ /* 0x00afea0003800000 */
.L_x_204:
        /* <DEDUP_REMOVED lines=8> */
[----:B------:R-:W-:Y:S01]  /*4f20*/  @!UP0 UIADD3 UR32, UPT, UPT, UR21, 0x2400, URZ ;  /* 0x0000240015208890 */ /* 0x000fe2000fffe0ff */
[----:B------:R-:W-:Y:S01]  /*4f30*/  VOTEU.ALL UP0, P1 ;  /* 0x0000000000ff7886 */ /* 0x000fe20000800000 */
[----:B------:R-:W-:Y:S01]  /*4f40*/  UMOV UR35, UR43 ;  /* 0x0000002b00237c82 */ /* 0x000fe20008000000 */
[----:B------:R-:W-:Y:S02]  /*4f50*/  UPRMT UR7, UR52, 0x654, UR33 ;  /* 0x0000065434077896 */ /* 0x000fe40008000021 */
        /* <DEDUP_REMOVED lines=11> */
.L_x_206:
        /* <DEDUP_REMOVED lines=11> */
[----:B------:R-:W-:Y:S02]  /*50c0*/  UMOV UR28, UR36 ;  /* 0x00000024001c7c82 */ /* 0x000fe40008000000 */
[----:B------:R-:W-:Y:S01]  /*50d0*/  IMAD.U32 R8, RZ, RZ, UR5 ;  /* 0x00000005ff087e24 */ /* 0x000fe2000f8e00ff */
[----:B------:R-:W-:Y:S01]  /*50e0*/  UPRMT UR29, UR52, 0x654, UR25 ;  /* 0x00000654341d7896 */ /* 0x000fe20008000019 */
        /* <DEDUP_REMOVED lines=10> */
.L_x_208:
[----:B------:R-:W-:Y:S01]  /*5190*/  @!P1 R2UR UR5, R6 ;  /* 0x00000000060592ca */ /* 0x000fe200000e0000 */
[----:B------:R-:W-:Y:S01]  /*51a0*/  VOTEU.ALL UP0, P1 ;  /* 0x0000000000ff7886 */ /* 0x000fe20000800000 */
[----:B------:R-:W-:Y:S01]  /*51b0*/  @!P1 R2UR UR4, R0 ;  /* 0x00000000000492ca */ /* 0x000fe200000e0000 */
[----:B------:R-:W-:Y:S01]  /*51c0*/  @!P1 IMAD.MOV.U32 R0, RZ, RZ, 0x2000 ;  /* 0x00002000ff009424 */ /* 0x000fe200078e00ff */
[----:B------:R-:W-:Y:S01]  /*51d0*/  UMOV UR8, 0x0 ;  /* 0x0000000000087882 */ /* 0x000fe20000000000 */
[----:B------:R-:W-:Y:S01]  /*51e0*/  UMOV UR9, 0x10000000 ;  /* 0x1000000000097882 */ /* 0x000fe20000000000 */
[----:B------:R-:W-:Y:S01]  /*51f0*/  @!UP0 UIADD3 UR18, UPT, UPT, UR42, 0x60, URZ ;  /* 0x000000602a128890 */ /* 0x000fe2000fffe0ff */
[----:B-1----:R-:W-:Y:S01]  /*5200*/  SHF.L.U32 R9, RZ, 0x1f, RZ ;  /* 0x0000001fff097819 */ /* 0x002fe200000006ff */
[----:B------:R-:W-:Y:S01]  /*5210*/  @!UP0 UIADD3 UR16, UPT, UPT, UR21, 0x6400, URZ ;  /* 0x0000640015108890 */ /* 0x000fe2000fffe0ff */
[----:B------:R-:W-:Y:S01]  /*5220*/  @!P1 IADD3 R8, P0, PT, R16, 0x580, RZ ;  /* 0x0000058010089810 */ /* 0x000fe20007f1e0ff */
[----:B------:R-:W-:Y:S01]  /*5230*/  VOTEU.ALL UP0, P1 ;  /* 0x0000000000ff7886 */ /* 0x000fe20000800000 */
[----:B------:R-:W-:Y:S01]  /*5240*/  UMOV UR19, UR43 ;  /* 0x0000002b00137c82 */ /* 0x000fe20008000000 */
[----:B------:R-:W-:Y:S01]  /*5250*/  UMOV UR20, UR36 ;  /* 0x0000002400147c82 */ /* 0x000fe20008000000 */
[----:B------:R-:W-:Y:S01]  /*5260*/  IMAD.U32 R18, RZ, RZ, UR5 ;  /* 0x00000005ff127e24 */ /* 0x000fe2000f8e00ff */
[----:B------:R-:W-:Y:S01]  /*5270*/  UPRMT UR24, UR52, 0x654, UR17 ;  /* 0x0000065434187896 */ /* 0x000fe20008000011 */
[----:B------:R-:W-:Y:S02]  /*5280*/  IMAD.U32 R19, RZ, RZ, UR4 ;  /* 0x00000004ff137e24 */ /* 0x000fe4000f8e00ff */
[----:B------:R-:W-:Y:S01]  /*5290*/  @!P1 IMAD.X R6, RZ, RZ, R17, P0 ;  /* 0x000000ffff069224 */ /* 0x000fe200000e0611 */
[----:B------:R-:W-:Y:S02]  /*52a0*/  @!P1 R2UR UR4, R18 ;  /* 0x00000000120492ca */ /* 0x000fe400000e0000 */
[----:B------:R-:W-:Y:S11]  /*52b0*/  @!P1 R2UR UR5, R19 ;  /* 0x00000000130592ca */ /* 0x000ff600000e0000 */
[----:B------:R-:W-:Y:S02]  /*52c0*/  @!UPT UIADD3 URZ, UPT, UPT, URZ, URZ, URZ ;  /* 0x000000fffffff290 */ /* 0x000fe4000fffe0ff */
[----:B------:R1:W-:Y:S01]  /*52d0*/  @!UP0 UTMALDG.3D [UR16], [UR4], desc[UR8] ;  /* 0x00000810040085b4 */ /* 0x0003e20008011000 */
[----:B------:R1:W-:Y:S01]  /*52e0*/  @!P1 SYNCS.ARRIVE.TRANS64.RED.A0TR RZ, [UR21+0x38], R0 ;  /* 0x00003800ffff99a7 */ /* 0x0003e20008300415 */
[----:B------:R-:W-:Y:S01]  /*52f0*/  SYNCS.ARRIVE.TRANS64.RED.A1T0 RZ, [UR24], RZ ;  /* 0x000000ffffff79a7 */ /* 0x000fe20008100418 */
[----:B------:R-:W3:Y:S02]  /*5300*/  SYNCS.PHASECHK.TRANS64.TRYWAIT P2, [UR21+0x40], R9 ;  /* 0x00004009ff0075a7 */ /* 0x000ee40008041115 */
[----:B-1-3--:R-:W-:Y:S05]  /*5310*/  @!P2 BRA `(.L_x_87) ;  /* 0x00000070001ca947 */ /* 0x00afea0003800000 */
.L_x_210:
[----:B------:R-:W-:Y:S01]  /*5320*/  @!P1 R2UR UR5, R8 ;  /* 0x00000000080592ca */ /* 0x000fe200000e0000 */
[----:B------:R-:W-:Y:S01]  /*5330*/  VOTEU.ALL UP0, P1 ;  /* 0x0000000000ff7886 */ /* 0x000fe20000800000 */
[----:B------:R-:W-:Y:S01]  /*5340*/  @!P1 R2UR UR4, R6 ;  /* 0x00000000060492ca */ /* 0x000fe200000e0000 */
[----:B-1----:R-:W-:Y:S01]  /*5350*/  @!P1 IMAD.MOV.U32 R0, RZ, RZ, 0x2000 ;  /* 0x00002000ff009424 */ /* 0x002fe200078e00ff */
        /* <DEDUP_REMOVED lines=9> */
[----:B------:R-:W-:Y:S01]  /*53f0*/  UMOV UR12, UR36 ;  /* 0x00000024000c7c82 */ /* 0x000fe20008000000 */
        /* <DEDUP_REMOVED lines=10> */
.L_x_212:
        /* <DEDUP_REMOVED lines=24> */
.L_x_214:
[----:B------:R-:W-:Y:S01]  /*5620*/  @!P1 R2UR UR5, R8 ;  /* 0x00000000080592ca */ /* 0x000fe200000e0000 */
[----:B------:R-:W-:Y:S01]  /*5630*/  VOTEU.ALL UP0, P1 ;  /* 0x0000000000ff7886 */ /* 0x000fe20000800000 */
[----:B------:R-:W-:Y:S01]  /*5640*/  @!P1 R2UR UR4, R6 ;  /* 0x00000000060492ca */ /* 0x000fe200000e0000 */
[----:B-1----:R-:W-:Y:S01]  /*5650*/  @!P1 IMAD.MOV.U32 R0, RZ, RZ, 0x2000 ;  /* 0x00002000ff009424 */ /* 0x002fe200078e00ff */
[----:B------:R-:W-:Y:S01]  /*5660*/  UMOV UR6, 0x0 ;  /* 0x0000000000067882 */ /* 0x000fe20000000000 */
[----:B------:R-:W-:Y:S01]  /*5670*/  UMOV UR7, 0x10000000 ;  /* 0x1000000000077882 */ /* 0x000fe20000000000 */
[----:B------:R-:W-:Y:S01]  /*5680*/  @!UP0 UIADD3 UR10, UPT, UPT, UR42, 0xc0, URZ ;  /* 0x000000c02a0a8890 */ /* 0x000fe2000fffe0ff */
[----:B------:R-:W-:Y:S01]  /*5690*/  VIADD R14, R14, 0x1 ;  /* 0x000000010e0e7836 */ /* 0x000fe20000000000 */
[----:B------:R-:W-:Y:S01]  /*56a0*/  @!UP0 UIADD3 UR8, UPT, UPT, UR21, 0x4400, URZ ;  /* 0x0000440015088890 */ /* 0x000fe2000fffe0ff */
[----:B------:R-:W-:Y:S01]  /*56b0*/  VOTEU.ALL UP0, P1 ;  /* 0x0000000000ff7886 */ /* 0x000fe20000800000 */
[----:B------:R-:W-:Y:S01]  /*56c0*/  UMOV UR9, UR25 ;  /* 0x0000001900097c82 */ /* 0x000fe20008000000 */
[----:B------:R-:W-:Y:S02]  /*56d0*/  UMOV UR11, UR43 ;  /* 0x0000002b000b7c82 */ /* 0x000fe40008000000 */
[----:B------:R-:W-:Y:S01]  /*56e0*/  IMAD.U32 R18, RZ, RZ, UR5 ;  /* 0x00000005ff127e24 */ /* 0x000fe2000f8e00ff */
[----:B------:R-:W-:Y:S01]  /*56f0*/  UMOV UR12, UR36 ;  /* 0x00000024000c7c82 */ /* 0x000fe20008000000 */
[----:B------:R-:W-:Y:S03]  /*5700*/  IMAD.U32 R19, RZ, RZ, UR4 ;  /* 0x00000004ff137e24 */ /* 0x000fe6000f8e00ff */
        /* <DEDUP_REMOVED lines=8> */
.L_x_216:
[----:B------:R-:W-:Y:S01]  /*5790*/  @!P1 IADD3 R6, P0, PT, R16, 0x580, RZ ;  /* 0x0000058010069810 */ /* 0x000fe20007f1e0ff */
[----:B------:R-:W-:Y:S01]  /*57a0*/  VOTEU.ALL UP0, P1 ;  /* 0x0000000000ff7886 */ /* 0x000fe20000800000 */
[----:B------:R-:W-:Y:S01]  /*57b0*/  UMOV UR6, 0x0 ;  /* 0x0000000000067882 */ /* 0x000fe20000000000 */
[----:B------:R-:W-:Y:S01]  /*57c0*/  UMOV UR7, 0x10000000 ;  /* 0x1000000000077882 */ /* 0x000fe20000000000 */
[----:B------:R-:W-:Y:S01]  /*57d0*/  @!P1 R2UR UR5, R6 ;  /* 0x00000000060592ca */ /* 0x000fe200000e0000 */
[----:B-1----:R-:W-:Y:S01]  /*57e0*/  @!P1 IMAD.X R0, RZ, RZ, R17, P0 ;  /* 0x000000ffff009224 */ /* 0x002fe200000e0611 */
[----:B------:R-:W-:Y:S01]  /*57f0*/  @!UP0 UIADD3 UR10, UPT, UPT, UR42, 0xe0, URZ ;  /* 0x000000e02a0a8890 */ /* 0x000fe2000fffe0ff */
[----:B------:R-:W-:Y:S01]  /*5800*/  R2UR UR18, R59 ;  /* 0x000000003b1272ca */ /* 0x000fe200000e0000 */
[----:B------:R-:W-:Y:S01]  /*5810*/  @!UP0 UIADD3 UR8, UPT, UPT, UR21, 0x6400, URZ ;  /* 0x0000640015088890 */ /* 0x000fe2000fffe0ff */
[----:B------:R-:W-:Y:S01]  /*5820*/  R2UR UR16, R60 ;  /* 0x000000003c1072ca */ /* 0x000fe200000e0000 */
[----:B------:R-:W-:Y:S01]  /*5830*/  VOTEU.ALL UP0, P1 ;  /* 0x0000000000ff7886 */ /* 0x000fe20000800000 */
[----:B------:R-:W-:Y:S01]  /*5840*/  @!P1 R2UR UR4, R0 ;  /* 0x00000000000492ca */ /* 0x000fe200000e0000 */
[----:B------:R-:W-:Y:S01]  /*5850*/  UMOV UR9, UR17 ;  /* 0x0000001100097c82 */ /* 0x000fe20008000000 */
[----:B------:R-:W-:Y:S01]  /*5860*/  UMOV UR11, UR43 ;  /* 0x0000002b000b7c82 */ /* 0x000fe20008000000 */
[----:B------:R-:W-:Y:S01]  /*5870*/  UMOV UR12, UR36 ;  /* 0x00000024000c7c82 */ /* 0x000fe20008000000 */
[C---:B------:R-:W-:Y:S01]  /*5880*/  ISETP.NE.AND P0, PT, R14.reuse, 0x2, PT ;  /* 0x000000020e00780c */ /* 0x040fe20003f05270 */
[----:B------:R-:W-:Y:S01]  /*5890*/  UPLOP3.LUT UP1, UPT, UPT, UPT, UPT, 0x80, 0x8 ;  /* 0x000000000008789c */ /* 0x000fe20003f2f070 */
[----:B------:R-:W-:Y:S01]  /*58a0*/  IMAD.U32 R8, RZ, RZ, UR5 ;  /* 0x00000005ff087e24 */ /* 0x000fe2000f8e00ff */
[----:B------:R-:W-:Y:S01]  /*58b0*/  UMOV UR36, UR30 ;  /* 0x0000001e00247c82 */ /* 0x000fe20008000000 */
[----:B------:R-:W-:Y:S01]  /*58c0*/  SEL R0, RZ, 0x1, P0 ;  /* 0x00000001ff007807 */ /* 0x000fe20000000000 */
[----:B------:R-:W-:Y:S01]  /*58d0*/  UIADD3 UR20, UPT, UPT, UR13, UR18, URZ ;  /* 0x000000120d147290 */ /* 0x000fe2000fffe0ff */
[----:B------:R-:W-:Y:S01]  /*58e0*/  SEL R14, R14, RZ, P0 ;  /* 0x000000ff0e0e7207 */ /* 0x000fe20000000000 */
[----:B------:R-:W-:Y:S01]  /*58f0*/  UIADD3 UR16, UPT, UPT, UR14, UR16, URZ ;  /* 0x000000100e107290 */ /* 0x000fe2000fffe0ff */
[----:B------:R-:W-:Y:S01]  /*5900*/  LOP3.LUT R13, R13, R0, RZ, 0x3c, !PT ;  /* 0x000000000d0d7212 */ /* 0x000fe200078e3cff */
[----:B------:R-:W-:Y:S01]  /*5910*/  IMAD.U32 R9, RZ, RZ, UR4 ;  /* 0x00000004ff097e24 */ /* 0x000fe2000f8e00ff */
[----:B------:R-:W-:Y:S04]  /*5920*/  @!P1 R2UR UR4, R8 ;  /* 0x00000000080492ca */ /* 0x000fe800000e0000 */
[----:B------:R-:W-:Y:S11]  /*5930*/  @!P1 R2UR UR5, R9 ;  /* 0x00000000090592ca */ /* 0x000ff600000e0000 */
[----:B------:R-:W-:Y:S02]  /*5940*/  @!UPT UIADD3 URZ, UPT, UPT, URZ, URZ, URZ ;  /* 0x000000fffffff290 */ /* 0x000fe4000fffe0ff */
[----:B------:R3:W-:Y:S01]  /*5950*/  @!UP0 UTMALDG.3D [UR8], [UR4], desc[UR6] ;  /* 0x00000608040085b4 */ /* 0x0007e20008011000 */
[----:B------:R3:W-:Y:S01]  /*5960*/  @!P1 SYNCS.ARRIVE.TRANS64.RED.A0TR RZ, [UR21+0x38], R7 ;  /* 0x00003807ffff99a7 */ /* 0x0007e20008300415 */
[----:B------:R-:W-:Y:S01]  /*5970*/  SYNCS.ARRIVE.TRANS64.RED.A1T0 RZ, [UR24], RZ ;  /* 0x000000ffffff79a7 */ /* 0x000fe20008100418 */
[----:B------:R-:W-:Y:S05]  /*5980*/  BRA.U UP2, `(.L_x_91) ;  /* 0xffffffe902e07547 */ /* 0x000fea000b83ffff */
[----:B------:R-:W1:Y:S02]  /*5990*/  SYNCS.PHASECHK.TRANS64.TRYWAIT P0, [UR21+0x40], R10 ;  /* 0x0000400aff0075a7 */ /* 0x000e640008001115 */
[----:B-1----:R-:W-:Y:S05]  /*59a0*/  @!P0 BRA `(.L_x_92) ;  /* 0x0000006800d88947 */ /* 0x002fea0003800000 */
.L_x_218:
[----:B------:R-:W4:Y:S02]  /*59b0*/  SYNCS.PHASECHK.TRANS64.TRYWAIT P0, [UR21+0x48], R10 ;  /* 0x0000480aff0075a7 */ /* 0x000f240008001115 */
[----:B----4-:R-:W-:Y:S05]  /*59c0*/  @!P0 BRA `(.L_x_93) ;  /* 0x0000006800e88947 */ /* 0x010fea0003800000 */
.L_x_220:
[----:B------:R-:W4:Y:S01]  /*59d0*/  SYNCS.PHASECHK.TRANS64.TRYWAIT P0, [UR21+0x50], R10 ;  /* 0x0000500aff0075a7 */ /* 0x000f220008001115 */
[----:B------:R-:W-:Y:S01]  /*59e0*/  HFMA2 R0, -RZ, RZ, 0, 5.9604644775390625e-08 ;  /* 0x00000001ff007431 */ /* 0x000fe200000001ff */
[----:B----4-:R-:W-:Y:S06]  /*59f0*/  @!P0 BRA `(.L_x_94) ;  /* 0x0000006800f48947 */ /* 0x010fec0003800000 */
.L_x_222:
[----:B------:R-:W-:Y:S02]  /*5a00*/  MOV R2, UR21 ;  /* 0x0000001500027c02 */ /* 0x000fe40008000f00 */
[----:B-1----:R-:W-:-:S07]  /*5a10*/  SHF.L.U32 R3, R0, 0x1f, RZ ;  /* 0x0000001f00037819 */ /* 0x002fce00000006ff */
.L_x_95:
[----:B-1----:R1:W4:Y:S02]  /*5a20*/  SYNCS.PHASECHK.TRANS64.TRYWAIT P0, [R2+URZ+0x58], R3 ;  /* 0x00005803020075a7 */ /* 0x00232400080011ff */
[----:B----4-:R-:W-:Y:S05]  /*5a30*/  @!P0 NANOSLEEP.SYNCS 0x989680 ;  /* 0x009896800000895d */ /* 0x010fea0003900000 */
[----:B------:R-:W4:Y:S02]  /*5a40*/  @!P0 SYNCS.PHASECHK.TRANS64 P0, [R2+URZ+0x58], R3 ;  /* 0x00005803020085a7 */ /* 0x000f2400080010ff */
[----:B--234-:R-:W-:Y:S05]  /*5a50*/  @P0 EXIT ;  /* 0x000000000000094d */ /* 0x01cfea0003800000 */
[----:B------:R-:W-:Y:S05]  /*5a60*/  BRA `(.L_x_95) ;  /* 0xfffffffc00ec7947 */ /* 0x000fea000383ffff */
.L_x_76:
[----:B------:R-:W-:-:S06]  /*5a70*/  UISETP.GE.AND UP0, UPT, UR17, 0x4, UPT ;  /* 0x000000041100788c */ /* 0x000fcc000bf06270 */
[----:B------:R-:W-:-:S13]  /*5a80*/  PLOP3.LUT P0, PT, PT, PT, UP0, 0x80, 0x8 ;  /* 0x000000000008781c */ /* 0x000fda0003f0f008 */
[----:B-1----:R-:W-:Y:S05]  /*5a90*/  @!P0 EXIT ;  /* 0x000000000000894d */ /* 0x002fea0003800000 */
[----:B------:R-:W-:Y:S01]  /*5aa0*/  BAR.SYNC.DEFER_BLOCKING 0x6, 0xa0 ;  /* 0x0182800000007b1d */ /* 0x000fe20000010000 */
[C---:B------:R-:W-:Y:S01]  /*5ab0*/  IMAD.SHL.U32 R5, R69.reuse, 0x20, RZ ;  /* 0x0000002045057824 */ /* 0x040fe200078e00ff */
[C---:B------:R-:W-:Y:S01]  /*5ac0*/  R2P PR, R69.reuse, 0x6 ;  /* 0x0000000645007804 */ /* 0x040fe20000000000 */
[C---:B------:R-:W-:Y:S01]  /*5ad0*/  IMAD.SHL.U32 R2, R69.reuse, 0x4, RZ ;  /* 0x0000000445027824 */ /* 0x040fe200078e00ff */
[----:B------:R-:W-:Y:S01]  /*5ae0*/  CS2R R64, SRZ ;  /* 0x0000000000407805 */ /* 0x000fe2000001ff00 */
[----:B------:R-:W-:Y:S01]  /*5af0*/  IMAD.U32 R23, R69, 0x10000, RZ ;  /* 0x0001000045177824 */ /* 0x000fe200078e00ff */
[----:B------:R-:W-:Y:S01]  /*5b00*/  UMOV UR43, 0x400 ;  /* 0x00000400002b7882 */ /* 0x000fe20000000000 */
[----:B------:R-:W1:Y:S01]  /*5b10*/  LDCU.64 UR4, c[0x0][0x890] ;  /* 0x00011200ff0477ac */ /* 0x000e620008000a00 */
[----:B------:R-:W2:Y:S01]  /*5b20*/  LDC.64 R54, c[0x0][0x8b0] ;  /* 0x00022c00ff367b82 */ /* 0x000ea20000000a00 */
[----:B------:R-:W-:Y:S01]  /*5b30*/  LOP3.LUT R3, R5, 0xe0, RZ, 0xc0, !PT ;  /* 0x000000e005037812 */ /* 0x000fe200078ec0ff */
[----:B------:R-:W-:Y:S01]  /*5b40*/  IMAD.SHL.U32 R56, R69, 0x10, RZ ;  /* 0x0000001045387824 */ /* 0x000fe200078e00ff */
[----:B------:R-:W-:Y:S01]  /*5b50*/  ULEA UR43, UR52, UR43, 0x18 ;  /* 0x0000002b342b7291 */ /* 0x000fe2000f8ec0ff */
[----:B------:R-:W-:Y:S01]  /*5b60*/  LOP3.LUT R5, R5, 0x100, RZ, 0xc0, !PT ;  /* 0x0000010005057812 */ /* 0x000fe200078ec0ff */
[----:B------:R-:W-:Y:S01]  /*5b70*/  IMAD.MOV.U32 R68, RZ, RZ, 0x10 ;  /* 0x00000010ff447424 */ /* 0x000fe200078e00ff */
[----:B------:R-:W-:Y:S01]  /*5b80*/  LOP3.LUT R2, R3, 0x1c, R2, 0xf8, !PT ;  /* 0x0000001c03027812 */ /* 0x000fe200078ef802 */
[----:B------:R-:W-:Y:S01]  /*5b90*/  IMAD.MOV.U32 R67, RZ, RZ, 0x20 ;  /* 0x00000020ff437424 */ /* 0x000fe200078e00ff */
[----:B------:R-:W3:Y:S01]  /*5ba0*/  LDC.64 R52, c[0x0][0x8a8] ;  /* 0x00022a00ff347b82 */ /* 0x000ee20000000a00 */
[----:B------:R-:W-:Y:S01]  /*5bb0*/  SHF.R.U32.HI R3, RZ, 0x2, R69 ;  /* 0x00000002ff037819 */ /* 0x000fe20000011645 */
[----:B------:R-:W-:Y:S01]  /*5bc0*/  IMAD.MOV.U32 R22, RZ, RZ, RZ ;  /* 0x000000ffff167224 */ /* 0x000fe200078e00ff */
[----:B------:R-:W-:Y:S01]  /*5bd0*/  LOP3.LUT R23, R23, 0x600000, RZ, 0xc0, !PT ;  /* 0x0060000017177812 */ /* 0x000fe200078ec0ff */
[----:B------:R-:W-:Y:S01]  /*5be0*/  IMAD.MOV.U32 R66, RZ, RZ, RZ ;  /* 0x000000ffff427224 */ /* 0x000fe200078e00ff */
[----:B------:R-:W-:Y:S01]  /*5bf0*/  LOP3.LUT R56, R5, 0x600, R56, 0xf8, !PT ;  /* 0x0000060005387812 */ /* 0x000fe200078ef838 */
[----:B------:R-:W4:Y:S01]  /*5c00*/  LDCU UR63, c[0x0][0x370] ;  /* 0x00006e00ff3f77ac */ /* 0x000f220008000800 */
[----:B------:R-:W-:Y:S01]  /*5c10*/  LOP3.LUT R3, R2, 0x4, R3, 0x78, !PT ;  /* 0x0000000402037812 */ /* 0x000fe200078e7803 */
[----:B------:R-:W4:Y:S01]  /*5c20*/  LDS R0, [UR43+0x120] ;  /* 0x0001202bff007984 */ /* 0x000f220008000800 */
[----:B-1----:R-:W-:Y:S01]  /*5c30*/  IMAD.U32 R71, RZ, RZ, UR4 ;  /* 0x00000004ff477e24 */ /* 0x002fe2000f8e00ff */
[----:B------:R-:W-:Y:S01]  /*5c40*/  UIADD3 UR4, UPT, UPT, UR43, 0x400, URZ ;  /* 0x000004002b047890 */ /* 0x000fe2000fffe0ff */
[----:B------:R-:W-:Y:S01]  /*5c50*/  LOP3.LUT R56, R56, R3, RZ, 0xfc, !PT ;  /* 0x0000000338387212 */ /* 0x000fe200078efcff */
[----:B------:R-:W-:Y:S01]  /*5c60*/  IMAD.U32 R70, RZ, RZ, UR5 ;  /* 0x00000005ff467e24 */ /* 0x000fe2000f8e00ff */
[----:B------:R-:W-:Y:S01]  /*5c70*/  LOP3.LUT R69, R69, 0x60, RZ, 0xc0, !PT ;  /* 0x0000006045457812 */ /* 0x000fe200078ec0ff */
[----:B------:R-:W1:Y:S01]  /*5c80*/  LDCU.64 UR54, c[0x0][0x348] ;  /* 0x00006900ff3677ac */ /* 0x000e620008000a00 */
[----:B------:R-:W-:Y:S01]  /*5c90*/  SEL R68, R68, 0xfffffff0, !P2 ;  /* 0xfffffff044447807 */ /* 0x000fe20005000000 */
[----:B------:R-:W-:Y:S01]  /*5ca0*/  IMAD.U32 R62, RZ, RZ, UR4 ;  /* 0x00000004ff3e7e24 */ /* 0x000fe2000f8e00ff */
[----:B------:R-:W-:Y:S01]  /*5cb0*/  SEL R67, R67, 0xffffffe0, !P1 ;  /* 0xffffffe043437807 */ /* 0x000fe20004800000 */
[----:B------:R-:W1:Y:S01]  /*5cc0*/  LDCU UR42, c[0x0][0xb0c] ;  /* 0x00016180ff2a77ac */ /* 0x000e620008000800 */
[----:B------:R-:W1:Y:S01]  /*5cd0*/  LDCU UR39, c[0x0][0xb30] ;  /* 0x00016600ff2777ac */ /* 0x000e620008000800 */
[----:B------:R-:W1:Y:S01]  /*5ce0*/  LDCU.64 UR60, c[0x0][0x888] ;  /* 0x00011100ff3c77ac */ /* 0x000e620008000a00 */
[----:B------:R-:W1:Y:S01]  /*5cf0*/  LDCU.64 UR40, c[0x0][0xb28] ;  /* 0x00016500ff2877ac */ /* 0x000e620008000a00 */
[----:B------:R-:W1:Y:S01]  /*5d00*/  LDCU.128 UR56, c[0x0][0xb10] ;  /* 0x00016200ff3877ac */ /* 0x000e620008000c00 */
[----:B------:R-:W1:Y:S01]  /*5d10*/  LDCU UR62, c[0x0][0x374] ;  /* 0x00006e80ff3e77ac */ /* 0x000e620008000800 */
[----:B------:R-:W-:Y:S01]  /*5d20*/  UMOV UR53, URZ ;  /* 0x000000ff00357c82 */ /* 0x000fe20008000000 */
[----:B------:R-:W-:Y:S01]  /*5d30*/  UMOV UR47, URZ ;  /* 0x000000ff002f7c82 */ /* 0x000fe20008000000 */
[----:B-1234-:R-:W-:-:S07]  /*5d40*/  IMAD.IADD R23, R0, 0x1, R23 ;  /* 0x0000000100177824 */ /* 0x01efce00078e0217 */
.L_x_171:
[C---:B------:R-:W-:Y:S02]  /*5d50*/  LEA R0, R64.reuse, UR43, 0x3 ;  /* 0x0000002b40007c11 */ /* 0x040fe4000f8e18ff */
[----:B------:R-:W-:Y:S02]  /*5d60*/  SHF.L.U32 R3, R65, 0x1f, RZ ;  /* 0x0000001f41037819 */ /* 0x000fe400000006ff */
[----:B-1----:R-:W-:Y:S02]  /*5d70*/  LEA R5, R64, UR43, 0x4 ;  /* 0x0000002b40057c11 */ /* 0x002fe4000f8e20ff */
[----:B------:R-:W1:Y:S02]  /*5d80*/  SYNCS.PHASECHK.TRANS64.TRYWAIT P0, [R0+URZ+0x70], R3 ;  /* 0x00007003000075a7 */ /* 0x000e6400080011ff */
[----:B-1----:R-:W-:Y:S05]  /*5d90*/  @!P0 BRA `(.L_x_96) ;  /* 0x0000006800248947 */ /* 0x002fea0003800000 */
.L_x_223:
[----:B------:R-:W-:Y:S01]  /*5da0*/  R2UR UR7, R72 ;  /* 0x00000000480772ca */ /* 0x000fe200000e0000 */
[----:B------:R-:W2:Y:S01]  /*5db0*/  LDS.128 R4, [R5+0x100] ;  /* 0x0001000005047984 */ /* 0x000ea20000000c00 */
[----:B-1----:R-:W-:Y:S01]  /*5dc0*/  VIADD R0, R0, 0x80 ;  /* 0x0000008000007836 */ /* 0x002fe20000000000 */
[----:B------:R-:W-:Y:S04]  /*5dd0*/  UISETP.GE.AND UP0, UPT, UR45, 0x1, UPT ;  /* 0x000000012d00788c */ /* 0x000fe8000bf06270 */
[----:B------:R-:W-:Y:S01]  /*5de0*/  PRMT R0, RZ, 0x654, R0 ;  /* 0x00000654ff007816 */ /* 0x000fe20000000000 */
[----:B------:R-:W-:Y:S01]  /*5df0*/  @!PT LDS RZ, [RZ] ;  /* 0x00000000fffff984 */ /* 0x000fe20000000800 */
[----:B------:R-:W-:Y:S01]  /*5e00*/  @!PT LDS RZ, [RZ] ;  /* 0x00000000fffff984 */ /* 0x000fe20000000800 */
[----:B------:R-:W-:Y:S01]  /*5e10*/  @!PT LDS RZ, [RZ] ;  /* 0x00000000fffff984 */ /* 0x000fe20000000800 */
[----:B------:R-:W-:Y:S01]  /*5e20*/  @!PT LDS RZ, [RZ] ;  /* 0x00000000fffff984 */ /* 0x000fe20000000800 */
[----:B------:R1:W-:Y:S06]  /*5e30*/  MEMBAR.ALL.CTA ;  /* 0x0000000000007992 */ /* 0x0003ec0000008000 */
[----:B-1----:R-:W1:Y:S02]  /*5e40*/  FENCE.VIEW.ASYNC.S ;  /* 0x00000000000073c6 */ /* 0x002e640000000000 */
[----:B-1----:R1:W-:Y:S01]  /*5e50*/  SYNCS.ARRIVE.TRANS64.RED.A1T0 RZ, [R0+URZ], RZ ;  /* 0x000000ff00ff79a7 */ /* 0x0023e200081004ff */
[----:B--2---:R-:W-:Y:S11]  /*5e60*/  LOP3.LUT P0, RZ, R6, 0x1, RZ, 0xc0, !PT ;  /* 0x0000000106ff7812 */ /* 0x004ff6000780c0ff */
[----:B------:R-:W-:Y:S02]  /*5e70*/  @!UPT UIADD3 URZ, UPT, UPT, URZ, URZ, URZ ;  /* 0x000000fffffff290 */ /* 0x000fe4000fffe0ff */
[----:B------:R-:W-:Y:S01]  /*5e80*/  VOTEU.ANY UP1, P0 ;  /* 0x0000000000ff7886 */ /* 0x000fe20000020100 */
[----:B------:R-:W-:Y:S01]  /*5e90*/  PLOP3.LUT P0, PT, PT, PT, UP1, 0x80, 0x8 ;  /* 0x000000000008781c */ /* 0x000fe20003f0f018 */
[----:B------:R-:W-:Y:S06]  /*5ea0*/  UP2UR UR4, UPR, URZ, 0x2 ;  /* 0x00000002ff047883 */ /* 0x000fec0008000000 */
[----:B------:R-:W-:Y:S06]  /*5eb0*/  IMAD.U32 R73, RZ, RZ, UR4 ;  /* 0x00000004ff497e24 */ /* 0x000fec000f8e00ff */
[----:B------:R-:W-:Y:S02]  /*5ec0*/  @P0 SHF.R.U32.HI R2, RZ, 0x10, R5 ;  /* 0x00000010ff020819 */ /* 0x000fe40000011605 */
[----:B------:R-:W-:Y:S02]  /*5ed0*/  @P0 MOV R3, R4 ;  /* 0x0000000400030202 */ /* 0x000fe40000000f00 */
[----:B------:R-:W-:Y:S02]  /*5ee0*/  @P0 R2UR UR4, R2 ;  /* 0x00000000020402ca */ /* 0x000fe400000e0000 */
[----:B------:R-:W-:Y:S02]  /*5ef0*/  @P0 LOP3.LUT R4, R5, 0xffff, RZ, 0xc0, !PT ;  /* 0x0000ffff05040812 */ /* 0x000fe400078ec0ff */
[----:B------:R-:W-:Y:S02]  /*5f00*/  @P0 R2UR UR6, R3 ;  /* 0x00000000030602ca */ /* 0x000fe400000e0000 */
[----:B------:R-:W-:Y:S07]  /*5f10*/  @P0 R2UR UR5, R4 ;  /* 0x00000000040502ca */ /* 0x000fee00000e0000 */
[----:B------:R-:W-:Y:S02]  /*5f20*/  @UP1 UMOV UR7, UR4 ;  /* 0x0000000400071c82 */ /* 0x000fe40008000000 */
[----:B------:R-:W-:Y:S02]  /*5f30*/  IMAD.U32 R72, RZ, RZ, UR7 ;  /* 0x00000007ff487e24 */ /* 0x000fe4000f8e00ff */
[----:B------:R-:W-:Y:S02]  /*5f40*/  @UP1 UMOV UR38, UR6 ;  /* 0x0000000600261c82 */ /* 0x000fe40008000000 */
[----:B------:R-:W-:Y:S01]  /*5f50*/  @UP1 UMOV UR37, UR5 ;  /* 0x0000000500251c82 */ /* 0x000fe20008000000 */
[----:B-1----:R-:W-:Y:S05]  /*5f60*/  BRA.U !UP0, `(.L_x_97) ;  /* 0x0000000108cc7547 */ /* 0x002fea000b800000 */
[----:B------:R-:W1:Y:S01]  /*5f70*/  LDCU UR12, c[0x0][0xb20] ;  /* 0x00016400ff0c77ac */ /* 0x000e620008000800 */
[----:B------:R-:W-:Y:S02]  /*5f80*/  UIMAD.WIDE.U32 UR4, UR62, UR59, URZ ;  /* 0x0000003b3e0472a5 */ /* 0x000fe4000f8e00ff */
[----:B------:R-:W-:Y:S02]  /*5f90*/  UIMAD.WIDE.U32 UR6, UR63, UR56, URZ ;  /* 0x000000383f0672a5 */ /* 0x000fe4000f8e00ff */
[----:B------:R-:W-:Y:S02]  /*5fa0*/  UISETP.NE.AND UP0, UPT, UR58, 0x1, UPT ;  /* 0x000000013a00788c */ /* 0x000fe4000bf05270 */
[----:B------:R-:W-:Y:S02]  /*5fb0*/  UIMAD.WIDE.U32 UR8, UR37, UR59, URZ ;  /* 0x0000003b250872a5 */ /* 0x000fe4000f8e00ff */
[----:B------:R-:W-:Y:S02]  /*5fc0*/  UIMAD.WIDE.U32 UR10, UR38, UR56, URZ ;  /* 0x00000038260a72a5 */ /* 0x000fe4000f8e00ff */
[----:B------:R-:W-:Y:S02]  /*5fd0*/  UISETP.NE.AND UP1, UPT, UR42, 0x1, UPT ;  /* 0x000000012a00788c */ /* 0x000fe4000bf25270 */
[----:B------:R-:W-:Y:S01]  /*5fe0*/  UISETP.NE.AND UP2, UPT, UR45, 0x1, UPT ;  /* 0x000000012d00788c */ /* 0x000fe2000bf45270 */
[----:B------:R-:W-:Y:S02]  /*5ff0*/  UMOV UR4, UR5 ;  /* 0x0000000500047c82 */ /* 0x000fe40008000000 */
[----:B-1----:R-:W-:Y:S03]  /*6000*/  USHF.R.U32.HI UR5, URZ, UR12, UR4 ;  /* 0x0000000cff057299 */ /* 0x002fe60008011604 */
[----:B------:R-:W-:Y:S02]  /*6010*/  UMOV UR4, UR7 ;  /* 0x0000000700047c82 */ /* 0x000fe40008000000 */
[----:B------:R-:W-:Y:S02]  /*6020*/  USHF.R.U32.HI UR7, URZ, UR57, UR4 ;  /* 0x00000039ff077299 */ /* 0x000fe40008011604 */
[----:B------:R-:W-:Y:S02]  /*6030*/  USEL UR4, UR62, UR5, !UP0 ;  /* 0x000000053e047287 */ /* 0x000fe4000c000000 */
[----:B------:R-:W-:Y:S01]  /*6040*/  USEL UR7, UR63, UR7, !UP1 ;  /* 0x000000073f077287 */ /* 0x000fe2000c800000 */
[----:B------:R-:W-:Y:S01]  /*6050*/  UMOV UR5, UR9 ;  /* 0x0000000900057c82 */ /* 0x000fe20008000000 */
[----:B------:R-:W-:Y:S02]  /*6060*/  UIMAD.WIDE.U32 UR8, UR4, UR40, URZ ;  /* 0x00000028040872a5 */ /* 0x000fe4000f8e00ff */
[----:B------:R-:W-:Y:S03]  /*6070*/  USHF.R.U32.HI UR6, URZ, UR12, UR5 ;  /* 0x0000000cff067299 */ /* 0x000fe60008011605 */
[----:B------:R-:W-:Y:S01]  /*6080*/  UMOV UR5, UR11 ;  /* 0x0000000b00057c82 */ /* 0x000fe20008000000 */
[----:B------:R-:W-:Y:S02]  /*6090*/  UIMAD.WIDE.U32 UR10, UR7, UR40, URZ ;  /* 0x00000028070a72a5 */ /* 0x000fe4000f8e00ff */
[----:B------:R-:W-:Y:S02]  /*60a0*/  USHF.R.U32.HI UR12, URZ, UR57, UR5 ;  /* 0x00000039ff0c7299 */ /* 0x000fe40008011605 */
[----:B------:R-:W-:Y:S01]  /*60b0*/  USEL UR6, UR37, UR6, !UP0 ;  /* 0x0000000625067287 */ /* 0x000fe2000c000000 */
[----:B------:R-:W-:Y:S02]  /*60c0*/  UMOV UR5, UR9 ;  /* 0x0000000900057c82 */ /* 0x000fe40008000000 */
[----:B------:R-:W-:Y:S01]  /*60d0*/  UMOV UR10, UR11 ;  /* 0x0000000b000a7c82 */ /* 0x000fe20008000000 */
[----:B------:R-:W-:Y:S02]  /*60e0*/  @UP2 USHF.R.U32.HI UR4, URZ, UR41, UR5 ;  /* 0x00000029ff042299 */ /* 0x000fe40008011605 */
[----:B------:R-:W-:Y:S02]  /*60f0*/  @UP2 USHF.R.U32.HI UR7, URZ, UR41, UR10 ;  /* 0x00000029ff072299 */ /* 0x000fe4000801160a */
[----:B------:R-:W-:Y:S02]  /*6100*/  UIMAD UR4, UR45, UR4, URZ ;  /* 0x000000042d0472a4 */ /* 0x000fe4000f8e02ff */
        /* <DEDUP_REMOVED lines=8> */
[----:B------:R-:W-:Y:S02]  /*6190*/  USEL UR11, UR6, UR4, !UP2 ;  /* 0x00000004060b7287 */ /* 0x000fe4000d000000 */
[----:B------:R-:W-:Y:S02]  /*61a0*/  UIADD3 UR8, UPT, UPT, -UR5, URZ, URZ ;  /* 0x000000ff05087290 */ /* 0x000fe4000fffe1ff */
[----:B------:R-:W-:Y:S01]  /*61b0*/  UIADD3 UR10, UPT, UPT, -UR11, URZ, URZ ;  /* 0x000000ff0b0a7290 */ /* 0x000fe2000fffe1ff */
[----:B------:R-:W-:Y:S01]  /*61c0*/  @!UP0 UMOV UR4, UR9 ;  /* 0x0000000900048c82 */ /* 0x000fe20008000000 */
[----:B------:R-:W-:Y:S02]  /*61d0*/  UIADD3 UR9, UPT, UPT, -UR6, URZ, URZ ;  /* 0x000000ff06097290 */ /* 0x000fe4000fffe1ff */
[----:B------:R-:W-:Y:S02]  /*61e0*/  @!UP0 USHF.R.U32.HI UR4, URZ, UR41, UR4 ;  /* 0x00000029ff048299 */ /* 0x000fe40008011604 */
[----:B------:R-:W-:Y:S02]  /*61f0*/  UIMAD UR10, UR45, UR10, UR6 ;  /* 0x0000000a2d0a72a4 */ /* 0x000fe4000f8e0206 */
[----:B------:R-:W-:Y:S04]  /*6200*/  @!UP0 USEL UR4, UR5, UR4, !UP2 ;  /* 0x0000000405048287 */ /* 0x000fe8000d000000 */
[----:B------:R-:W-:Y:S02]  /*6210*/  @!UP0 UIMAD UR10, UR7, UR10, UR4 ;  /* 0x0000000a070a82a4 */ /* 0x000fe4000f8e0204 */
[----:B------:R-:W-:Y:S02]  /*6220*/  @!UP0 UIADD3 UR11, UPT, UPT, UR11, -UR4, URZ ;  /* 0x800000040b0b8290 */ /* 0x000fe4000fffe0ff */
[----:B------:R-:W-:Y:S02]  /*6230*/  UIMAD UR7, UR42, UR8, UR38 ;  /* 0x000000082a0772a4 */ /* 0x000fe4000f8e0226 */
[----:B------:R-:W-:Y:S02]  /*6240*/  @!UP0 UIMAD UR6, UR11, UR45, UR5 ;  /* 0x0000002d0b0682a4 */ /* 0x000fe4000f8e0205 */
[----:B------:R-:W-:Y:S01]  /*6250*/  UIMAD UR4, UR58, UR9, UR37 ;  /* 0x000000093a0472a4 */ /* 0x000fe2000f8e0225 */
[----:B------:R-:W-:Y:S02]  /*6260*/  @!UP0 UMOV UR5, UR10 ;  /* 0x0000000a00058c82 */ /* 0x000fe40008000000 */
[----:B------:R-:W-:Y:S02]  /*6270*/  UIMAD UR38, UR5, UR42, UR7 ;  /* 0x0000002a052672a4 */ /* 0x000fe4000f8e0207 */
[----:B------:R-:W-:Y:S11]  /*6280*/  UIMAD UR37, UR6, UR58, UR4 ;  /* 0x0000003a062572a4 */ /* 0x000ff6000f8e0204 */
[----:B------:R-:W-:Y:S01]  /*6290*/  @!UPT UIADD3 URZ, UPT, UPT, URZ, URZ, URZ ;  /* 0x000000fffffff290 */ /* 0x000fe2000fffe0ff */
.L_x_97:
[----:B------:R-:W-:Y:S01]  /*62a0*/  UISETP.NE.AND UP0, UPT, UR39, 0x1, UPT ;  /* 0x000000012700788c */ /* 0x000fe2000bf05270 */
[----:B------:R-:W-:Y:S01]  /*62b0*/  LOP3.LUT P0, RZ, R62, 0x3f0, RZ, 0xc0, !PT ;  /* 0x000003f03eff7812 */ /* 0x000fe2000780c0ff */
[----:B------:R-:W-:Y:S01]  /*62c0*/  USHF.L.U32 UR50, UR16, 0x6, URZ ;  /* 0x0000000610327899 */ /* 0x000fe200080006ff */
[----:B------:R-:W-:Y:S01]  /*62d0*/  BSSY.RECONVERGENT B6, `(.L_x_98) ;  /* 0x0000034000067945 */ /* 0x000fe20003800200 */
[----:B------:R-:W-:Y:S01]  /*62e0*/  USHF.L.U32 UR49, UR20, 0x8, URZ ;  /* 0x0000000814317899 */ /* 0x000fe200080006ff */
[----:B------:R-:W-:Y:S06]  /*62f0*/  IADD3 R64, PT, PT, R64, 0x1, RZ ;  /* 0x0000000140407810 */ /* 0x000fec0007ffe0ff */
[----:B------:R-:W1:Y:S01]  /*6300*/  @!UP0 LDCU.128 UR12, c[0x0][0xb10] ;  /* 0x00016200ff0c87ac */ /* 0x000e620008000c00 */
[----:B------:R-:W2:Y:S01]  /*6310*/  @!UP0 LDCU UR5, c[0x0][0xb0c] ;  /* 0x00016180ff0587ac */ /* 0x000ea20008000800 */
[----:B------:R-:W3:Y:S01]  /*6320*/  @!UP0 LDCU UR10, c[0x0][0xb20] ;  /* 0x00016400ff0a87ac */ /* 0x000ee20008000800 */
[----:B-1----:R-:W-:Y:S02]  /*6330*/  UIMAD.WIDE.U32 UR8, UR38, UR12, URZ ;  /* 0x0000000c260872a5 */ /* 0x002fe4000f8e00ff */
[----:B------:R-:W-:Y:S02]  /*6340*/  UIMAD.WIDE.U32 UR6, UR37, UR15, URZ ;  /* 0x0000000f250672a5 */ /* 0x000fe4000f8e00ff */
[----:B------:R-:W-:Y:S03]  /*6350*/  @!UP0 UISETP.NE.AND UP1, UPT, UR14, 0x1, UPT ;  /* 0x000000010e00888c */ /* 0x000fe6000bf25270 */
[----:B------:R-:W-:Y:S01]  /*6360*/  @!UP0 UMOV UR4, UR9 ;  /* 0x0000000900048c82 */ /* 0x000fe20008000000 */
[----:B--2---:R-:W-:Y:S02]  /*6370*/  @!UP0 UISETP.NE.AND UP2, UPT, UR5, 0x1, UPT ;  /* 0x000000010500888c */ /* 0x004fe4000bf45270 */
[----:B------:R-:W-:Y:S01]  /*6380*/  @!UP0 USHF.R.U32.HI UR4, URZ, UR13, UR4 ;  /* 0x0000000dff048299 */ /* 0x000fe20008011604 */
[----:B------:R-:W-:Y:S02]  /*6390*/  @!UP0 UMOV UR6, UR7 ;  /* 0x0000000700068c82 */ /* 0x000fe40008000000 */
[----:B---3--:R-:W-:Y:S02]  /*63a0*/  @!UP0 USHF.R.U32.HI UR6, URZ, UR10, UR6 ;  /* 0x0000000aff068299 */ /* 0x008fe40008011606 */
[----:B------:R-:W-:Y:S02]  /*63b0*/  @!UP0 USEL UR7, UR38, UR4, !UP2 ;  /* 0x0000000426078287 */ /* 0x000fe4000d000000 */
[----:B------:R-:W-:Y:S04]  /*63c0*/  @!UP0 USEL UR6, UR37, UR6, !UP1 ;  /* 0x0000000625068287 */ /* 0x000fe8000c800000 */
[----:B------:R-:W-:Y:S02]  /*63d0*/  @!UP0 UIADD3 UR4, UPT, UPT, -UR7, UR6, URZ ;  /* 0x0000000607048290 */ /* 0x000fe4000fffe1ff */
[----:B------:R-:W-:Y:S02]  /*63e0*/  @!UP0 UIADD3 UR6, UPT, UPT, UR7, -UR6, URZ ;  /* 0x8000000607068290 */ /* 0x000fe4000fffe0ff */
[----:B------:R-:W-:Y:S02]  /*63f0*/  @!UP0 UIMAD UR38, UR4, UR5, UR38 ;  /* 0x00000005042682a4 */ /* 0x000fe4000f8e0226 */
[----:B------:R-:W-:Y:S01]  /*6400*/  @!UP0 UIMAD UR37, UR6, UR14, UR37 ;  /* 0x0000000e062582a4 */ /* 0x000fe2000f8e0225 */
[----:B------:R-:W-:Y:S11]  /*6410*/  @!P0 BRA `(.L_x_99) ;  /* 0x00000000007c8947 */ /* 0x000ff60003800000 */
[----:B------:R-:W1:Y:S01]  /*6420*/  LDCU.64 UR8, c[0x4][0x80] ;  /* 0x01001000ff0877ac */ /* 0x000e620008000a00 */
[----:B------:R-:W-:Y:S01]  /*6430*/  MOV R2, 0x0 ;  /* 0x0000000000027802 */ /* 0x000fe20000000f00 */
[----:B------:R-:W-:Y:S02]  /*6440*/  HFMA2 R12, -RZ, RZ, 0, 5.9604644775390625e-08 ;  /* 0x00000001ff0c7431 */ /* 0x000fe400000001ff */
[----:B------:R-:W-:Y:S01]  /*6450*/  IMAD.MOV.U32 R8, RZ, RZ, 0x70 ;  /* 0x00000070ff087424 */ /* 0x000fe200078e00ff */
[----:B------:R2:W3:Y:S01]  /*6460*/  LDC.64 R14, c[0x4][R2] ;  /* 0x01000000020e7b82 */ /* 0x0004e20000000a00 */
[----:B------:R-:W4:Y:S01]  /*6470*/  LDCU.64 UR6, c[0x4][0x88] ;  /* 0x01001100ff0677ac */ /* 0x000f220008000a00 */
[----:B------:R-:W-:Y:S01]  /*6480*/  IMAD.MOV.U32 R13, RZ, RZ, RZ ;  /* 0x000000ffff0d7224 */ /* 0x000fe200078e00ff */
[----:B------:R-:W2:Y:S01]  /*6490*/  LDCU.64 UR4, c[0x4][0x8] ;  /* 0x01000100ff0477ac */ /* 0x000ea20008000a00 */
[----:B-1----:R-:W-:Y:S01]  /*64a0*/  MOV R5, UR9 ;  /* 0x0000000900057c02 */ /* 0x002fe20008000f00 */
[----:B------:R-:W-:Y:S01]  /*64b0*/  IMAD.U32 R4, RZ, RZ, UR8 ;  /* 0x00000008ff047e24 */ /* 0x000fe2000f8e00ff */
[----:B----4-:R-:W-:Y:S01]  /*64c0*/  MOV R7, UR7 ;  /* 0x0000000700077c02 */ /* 0x010fe20008000f00 */
[----:B------:R-:W-:Y:S01]  /*64d0*/  IMAD.U32 R6, RZ, RZ, UR6 ;  /* 0x00000006ff067e24 */ /* 0x000fe2000f8e00ff */
[----:B--2---:R-:W-:Y:S01]  /*64e0*/  MOV R11, UR5 ;  /* 0x00000005000b7c02 */ /* 0x004fe20008000f00 */
[----:B------:R-:W-:Y:S02]  /*64f0*/  IMAD.U32 R10, RZ, RZ, UR4 ;  /* 0x00000004ff0a7e24 */ /* 0x000fe4000f8e00ff */
[----:B------:R-:W-:Y:S07]  /*6500*/  LEPC R20, `(.L_x_100) ;  /* 0x000000001014794e */ /* 0x000fee0000000000 */
[----:B---3-5:R-:W-:Y:S05]  /*6510*/  CALL.ABS.NOINC R14 ;  /* 0x000000000e007343 */ /* 0x028fea0003c00000 */
.L_x_100:
[----:B------:R-:W1:Y:S01]  /*6520*/  LDCU.64 UR8, c[0x4][0x80] ;  /* 0x01001000ff0877ac */ /* 0x000e620008000a00 */
[----:B------:R-:W2:Y:S01]  /*6530*/  LDC.64 R2, c[0x4][R2] ;  /* 0x0100000002027b82 */ /* 0x000ea20000000a00 */
[----:B------:R-:W-:Y:S02]  /*6540*/  HFMA2 R12, -RZ, RZ, 0, 5.9604644775390625e-08 ;  /* 0x00000001ff0c7431 */ /* 0x000fe400000001ff */
[----:B------:R-:W-:Y:S02]  /*6550*/  IMAD.MOV.U32 R8, RZ, RZ, 0x70 ;  /* 0x00000070ff087424 */ /* 0x000fe400078e00ff */
[----:B------:R-:W-:Y:S01]  /*6560*/  IMAD.MOV.U32 R13, RZ, RZ, RZ ;  /* 0x000000ffff0d7224 */ /* 0x000fe200078e00ff */
[----:B------:R-:W3:Y:S01]  /*6570*/  LDCU.64 UR6, c[0x4][0x88] ;  /* 0x01001100ff0677ac */ /* 0x000ee20008000a00 */
[----:B------:R-:W4:Y:S01]  /*6580*/  LDCU.64 UR4, c[0x4][0x8] ;  /* 0x01000100ff0477ac */ /* 0x000f220008000a00 */
[----:B-1----:R-:W-:Y:S02]  /*6590*/  MOV R4, UR8 ;  /* 0x0000000800047c02 */ /* 0x002fe40008000f00 */
[----:B------:R-:W-:Y:S02]  /*65a0*/  MOV R5, UR9 ;  /* 0x0000000900057c02 */ /* 0x000fe40008000f00 */
[----:B---3--:R-:W-:Y:S01]  /*65b0*/  MOV R7, UR7 ;  /* 0x0000000700077c02 */ /* 0x008fe20008000f00 */
[----:B------:R-:W-:Y:S01]  /*65c0*/  IMAD.U32 R6, RZ, RZ, UR6 ;  /* 0x00000006ff067e24 */ /* 0x000fe2000f8e00ff */
[----:B----4-:R-:W-:Y:S01]  /*65d0*/  MOV R11, UR5 ;  /* 0x00000005000b7c02 */ /* 0x010fe20008000f00 */
[----:B------:R-:W-:Y:S02]  /*65e0*/  IMAD.U32 R10, RZ, RZ, UR4 ;  /* 0x00000004ff0a7e24 */ /* 0x000fe4000f8e00ff */
[----:B------:R-:W-:Y:S07]  /*65f0*/  LEPC R20, `(.L_x_99) ;  /* 0x000000001014794e */ /* 0x000fee0000000000 */
[----:B--2---:R-:W-:Y:S05]  /*6600*/  CALL.ABS.NOINC R2 ;  /* 0x0000000002007343 */ /* 0x004fea0003c00000 */
.L_x_99:
[----:B------:R-:W-:Y:S05]  /*6610*/  BSYNC.RECONVERGENT B6 ;  /* 0x0000000000067941 */ /* 0x000fea0003800200 */
.L_x_98:
[----:B------:R-:W-:Y:S02]  /*6620*/  R2UR UR6, R61 ;  /* 0x000000003d0672ca */ /* 0x000fe400000e0000 */
[----:B------:R-:W-:Y:S02]  /*6630*/  R2UR UR5, R71 ;  /* 0x00000000470572ca */ /* 0x000fe400000e0000 */
[----:B------:R-:W-:Y:S02]  /*6640*/  R2UR UR4, R70 ;  /* 0x00000000460472ca */ /* 0x000fe400000e0000 */
[----:B------:R-:W-:Y:S02]  /*6650*/  ISETP.NE.U32.AND P4, PT, R54, RZ, PT ;  /* 0x000000ff3600720c */ /* 0x000fe40003f85070 */
[----:B------:R-:W-:Y:S02]  /*6660*/  ISETP.NE.U32.AND P2, PT, RZ, UR60, PT ;  /* 0x0000003cff007c0c */ /* 0x000fe4000bf45070 */
[----:B------:R-:W-:Y:S02]  /*6670*/  ISETP.NE.AND.EX P4, PT, R55, RZ, PT, P4 ;  /* 0x000000ff3700720c */ /* 0x000fe40003f85340 */
[----:B------:R-:W-:Y:S01]  /*6680*/  ISETP.NE.AND.EX P2, PT, RZ, UR61, PT, P2 ;  /* 0x0000003dff007c0c */ /* 0x000fe2000bf45320 */
[----:B------:R-:W-:Y:S02]  /*6690*/  UISETP.NE.AND UP2, UPT, UR6, URZ, UPT ;  /* 0x000000ff0600728c */ /* 0x000fe4000bf45270 */
[----:B------:R-:W-:Y:S04]  /*66a0*/  UISETP.NE.U32.AND UP0, UPT, UR5, URZ, UPT ;  /* 0x000000ff0500728c */ /* 0x000fe8000bf05070 */
[----:B------:R-:W-:Y:S01]  /*66b0*/  UISETP.NE.AND.EX UP1, UPT, UR4, URZ, UPT, UP0 ;  /* 0x000000ff0400728c */ /* 0x000fe2000bf25300 */
[----:B------:R-:W-:Y:S01]  /*66c0*/  PLOP3.LUT P1, PT, PT, PT, UP2, 0x80, 0x8 ;  /* 0x000000000008781c */ /* 0x000fe20003f2f028 */
[----:B------:R-:W-:Y:S03]  /*66d0*/  UPLOP3.LUT UP0, UPT, UPT, UPT, UPT, 0x40, 0x4 ;  /* 0x000000000004789c */ /* 0x000fe60003f0e870 */
[----:B------:R-:W-:Y:S06]  /*66e0*/  @UP2 UPLOP3.LUT UP0, UPT, UPT, UPT, UP1, 0x80, 0x8 ;  /* 0x000000000008289c */ /* 0x000fec0003f0f010 */
[----:B------:R-:W-:Y:S01]  /*66f0*/  PLOP3.LUT P0, PT, PT, PT, UP0, 0x80, 0x8 ;  /* 0x000000000008781c */ /* 0x000fe20003f0f008 */
[----:B------:R-:W-:Y:S01]  /*6700*/  @!UPT UIADD3 URZ, UPT, UPT, URZ, URZ, URZ ;  /* 0x000000fffffff290 */ /* 0x000fe2000fffe0ff */
[----:B------:R-:W-:Y:S11]  /*6710*/  BRA.U !UP1, `(.L_x_101) ;  /* 0x0000000109407547 */ /* 0x000ff6000b800000 */
[----:B------:R-:W-:Y:S01]  /*6720*/  UISETP.NE.U32.AND UP0, UPT, UR60, URZ, UPT ;  /* 0x000000ff3c00728c */ /* 0x000fe2000bf05070 */
[----:B------:R-:W-:Y:S01]  /*6730*/  R2UR UR6, R71 ;  /* 0x00000000470672ca */ /* 0x000fe200000e0000 */
[----:B------:R-:W1:Y:S01]  /*6740*/  LDCU.64 UR8, c[0x0][0x358] ;  /* 0x00006b00ff0877ac */ /* 0x000e620008000a00 */
[----:B------:R-:W-:Y:S02]  /*6750*/  HFMA2 R57, -RZ, RZ, 0, 5.9604644775390625e-08 ;  /* 0x00000001ff397431 */ /* 0x000fe400000001ff */
[----:B------:R-:W-:Y:S01]  /*6760*/  IMAD.MOV.U32 R0, RZ, RZ, 0x1 ;  /* 0x00000001ff007424 */ /* 0x000fe200078e00ff */
[----:B------:R-:W-:Y:S06]  /*6770*/  UISETP.NE.AND.EX UP0, UPT, UR61, URZ, UPT, UP0 ;  /* 0x000000ff3d00728c */ /* 0x000fec000bf05300 */
[----:B------:R-:W-:Y:S05]  /*6780*/  PLOP3.LUT P3, PT, PT, PT, UP0, 0x80, 0x8 ;  /* 0x000000000008781c */ /* 0x000fea0003f6f008 */
[----:B------:R-:W2:Y:S01]  /*6790*/  @UP0 LDCU.64 UR4, c[0x0][0x888] ;  /* 0x00011100ff0407ac */ /* 0x000ea20008000a00 */
[----:B------:R-:W-:Y:S07]  /*67a0*/  @UP0 UIMAD UR6, UR36, UR6, URZ ;  /* 0x00000006240602a4 */ /* 0x000fee000f8e02ff */
[----:B------:R-:W-:Y:S01]  /*67b0*/  @!P3 PRMT R57, R0, 0x7610, R57 ;  /* 0x000076100039b816 */ /* 0x000fe20000000039 */
[----:B--2---:R-:W-:Y:S06]  /*67c0*/  @UP0 UIMAD.WIDE UR4, UR6, 0x4, UR4 ;  /* 0x00000004060408a5 */ /* 0x004fec000f8e0204 */
[----:B------:R-:W-:Y:S02]  /*67d0*/  IMAD.U32 R2, RZ, RZ, UR4 ;  /* 0x00000004ff027e24 */ /* 0x000fe4000f8e00ff */
[----:B------:R-:W-:Y:S03]  /*67e0*/  IMAD.U32 R3, RZ, RZ, UR5 ;  /* 0x00000005ff037e24 */ /* 0x000fe6000f8e00ff */
[----:B------:R-:W2:Y:S02]  /*67f0*/  @!UP0 LDCU UR4, c[0x0][0x880] ;  /* 0x00011000ff0487ac */ /* 0x000ea40008000800 */
[----:B-1---5:R1:W5:Y:S02]  /*6800*/  @P3 LDG.E R27, desc[UR8][R2.64] ;  /* 0x00000008021b3981 */ /* 0x022364000c1e1900 */
[----:B-12---:R-:W-:Y:S02]  /*6810*/  @!P3 MOV R27, UR4 ;  /* 0x00000004001bbc02 */ /* 0x006fe40008000f00 */
.L_x_101:
[----:B------:R-:W-:Y:S05]  /*6820*/  @!P4 BRA `(.L_x_102) ;  /* 0x000000000024c947 */ /* 0x000fea0003800000 */
[----:B------:R-:W-:Y:S01]  /*6830*/  ISETP.NE.U32.AND P3, PT, R52, RZ, PT ;  /* 0x000000ff3400720c */ /* 0x000fe20003f65070 */
[----:B------:R-:W1:Y:S03]  /*6840*/  LDCU.64 UR4, c[0x0][0x358] ;  /* 0x00006b00ff0477ac */ /* 0x000e660008000a00 */
[----:B------:R-:W-:Y:S11]  /*6850*/  ISETP.NE.AND.EX P3, PT, R53, RZ, PT, P3 ;  /* 0x000000ff3500720c */ /* 0x000ff60003f65330 */
[----:B------:R-:W-:Y:S02]  /*6860*/  @!UPT UIADD3 URZ, UPT, UPT, URZ, URZ, URZ ;  /* 0x000000fffffff290 */ /* 0x000fe4000fffe0ff */
[----:B------:R-:W2:Y:S01]  /*6870*/  @P3 LDC.64 R2, c[0x0][0x8a8] ;  /* 0x00022a00ff023b82 */ /* 0x000ea20000000a00 */
[----:B------:R-:W-:Y:S04]  /*6880*/  @P3 IMAD R0, R54, UR36, RZ ;  /* 0x0000002436003c24 */ /* 0x000fe8000f8e02ff */
[----:B--2---:R-:W-:Y:S05]  /*6890*/  @P3 IMAD.WIDE R2, R0, 0x4, R2 ;  /* 0x0000000400023825 */ /* 0x004fea00078e0202 */
[----:B-1---5:R1:W5:Y:S02]  /*68a0*/  @P3 LDG.E R24, desc[UR4][R2.64] ;  /* 0x0000000402183981 */ /* 0x022364000c1e1900 */
[----:B-1----:R-:W2:Y:S02]  /*68b0*/  @!P3 LDC R24, c[0x0][0x8a0] ;  /* 0x00022800ff18bb82 */ /* 0x002ea40000000800 */
.L_x_102:
[----:B-----5:R-:W-:Y:S01]  /*68c0*/  FSETP.NEU.AND P3, PT, R27, RZ, PT ;  /* 0x000000ff1b00720b */ /* 0x020fe20003f6d000 */
[----:B------:R-:W-:Y:S01]  /*68d0*/  IMAD.SHL.U32 R35, R56, 0x4, RZ ;  /* 0x0000000438237824 */ /* 0x000fe200078e00ff */
[----:B------:R-:W-:Y:S01]  /*68e0*/  SEL R4, RZ, 0xffffffff, P2 ;  /* 0xffffffffff047807 */ /* 0x000fe20001000000 */
[----:B------:R-:W-:Y:S01]  /*68f0*/  BSSY B1, `(.L_x_103) ;  /* 0x0000043000017945 */ /* 0x000fe20003800000 */
[----:B------:R-:W-:Y:S01]  /*6900*/  @P1 LOP3.LUT P2, RZ, R57, 0xff, RZ, 0xc0, !PT ;  /* 0x000000ff39ff1812 */ /* 0x000fe2000784c0ff */
[----:B------:R-:W-:Y:S01]  /*6910*/  VIADD R76, R35, UR43 ;  /* 0x0000002b234c7c36 */ /* 0x000fe20008000000 */
[----:B------:R-:W-:Y:S01]  /*6920*/  @P1 SEL R3, RZ, 0xffffffff, P3 ;  /* 0xffffffffff031807 */ /* 0x000fe20001800000 */
[----:B------:R-:W-:Y:S01]  /*6930*/  IMAD.MOV.U32 R80, RZ, RZ, 0x1 ;  /* 0x00000001ff507424 */ /* 0x000fe200078e00ff */
[----:B------:R-:W-:Y:S01]  /*6940*/  LEA R77, R22, UR43, 0x3 ;  /* 0x0000002b164d7c11 */ /* 0x000fe2000f8e18ff */
[----:B------:R-:W-:Y:S01]  /*6950*/  IMAD.MOV.U32 R34, RZ, RZ, RZ ;  /* 0x000000ffff227224 */ /* 0x000fe200078e00ff */
[----:B------:R-:W-:Y:S02]  /*6960*/  @P0 SEL R3, R4, R3, !P2 ;  /* 0x0000000304030207 */ /* 0x000fe40005000000 */
[----:B------:R-:W-:Y:S02]  /*6970*/  CS2R R38, SRZ ;  /* 0x0000000000267805 */ /* 0x000fe4000001ff00 */
[----:B------:R-:W-:Y:S02]  /*6980*/  SHF.L.U32 R2, R66, 0x1f, RZ ;  /* 0x0000001f42027819 */ /* 0x000fe400000006ff */
[----:B------:R-:W-:Y:S02]  /*6990*/  CS2R R36, SRZ ;  /* 0x0000000000247805 */ /* 0x000fe4000001ff00 */
[----:B------:R-:W-:Y:S02]  /*69a0*/  @P1 LOP3.LUT R3, R3, 0x1, RZ, 0xc0, !PT ;  /* 0x0000000103031812 */ /* 0x000fe400078ec0ff */
[----:B------:R-:W-:Y:S02]  /*69b0*/  CS2R R42, SRZ ;  /* 0x00000000002a7805 */ /* 0x000fe4000001ff00 */
[----:B------:R-:W-:Y:S02]  /*69c0*/  PLOP3.LUT P2, PT, PT, PT, UP1, 0x80, 0x8 ;  /* 0x000000000008781c */ /* 0x000fe40003f4f018 */
[----:B------:R-:W-:Y:S02]  /*69d0*/  CS2R R40, SRZ ;  /* 0x0000000000287805 */ /* 0x000fe4000001ff00 */
[----:B------:R-:W-:Y:S02]  /*69e0*/  ISETP.NE.U32.OR P6, PT, R3, 0x1, !P1 ;  /* 0x000000010300780c */ /* 0x000fe40004fc5470 */
[----:B------:R-:W-:Y:S02]  /*69f0*/  CS2R R46, SRZ ;  /* 0x00000000002e7805 */ /* 0x000fe4000001ff00 */
[----:B------:R-:W-:Y:S02]  /*6a00*/  LEA.HI R25, R22, R22, RZ, 0x1 ;  /* 0x0000001616197211 */ /* 0x000fe400078f08ff */
[----:B------:R-:W-:Y:S02]  /*6a10*/  CS2R R44, SRZ ;  /* 0x00000000002c7805 */ /* 0x000fe4000001ff00 */
[----:B------:R-:W-:Y:S02]  /*6a20*/  LOP3.LUT P4, R63, R57, 0xff, RZ, 0xc0, !PT ;  /* 0x000000ff393f7812 */ /* 0x000fe4000788c0ff */
[----:B------:R-:W-:Y:S02]  /*6a30*/  CS2R R50, SRZ ;  /* 0x0000000000327805 */ /* 0x000fe4000001ff00 */
[----:B------:R-:W-:Y:S01]  /*6a40*/  SEL R3, RZ, 0xffffffff, P3 ;  /* 0xffffffffff037807 */ /* 0x000fe20001800000 */
[C---:B------:R-:W-:Y:S01]  /*6a50*/  IMAD.SHL.U32 R0, R25.reuse, 0x80, RZ ;  /* 0x0000008019007824 */ /* 0x040fe200078e00ff */
[----:B------:R-:W-:Y:S02]  /*6a60*/  LOP3.LUT R25, R25, 0xffe, RZ, 0xc0, !PT ;  /* 0x00000ffe19197812 */ /* 0x000fe400078ec0ff */
[----:B------:R-:W-:Y:S02]  /*6a70*/  CS2R R48, SRZ ;  /* 0x0000000000307805 */ /* 0x000fe4000001ff00 */
[----:B------:R-:W-:Y:S01]  /*6a80*/  P2R R74, PR, RZ, 0x40 ;  /* 0x00000040ff4a7803 */ /* 0x000fe20000000000 */
[----:B------:R-:W-:Y:S01]  /*6a90*/  VIADD R79, R76, 0x400 ;  /* 0x000004004c4f7836 */ /* 0x000fe20000000000 */
[----:B------:R-:W-:Y:S01]  /*6aa0*/  @P2 SEL R3, R4, R3, !P4 ;  /* 0x0000000304032207 */ /* 0x000fe20006000000 */
[----:B------:R-:W-:Y:S01]  /*6ab0*/  IMAD.IADD R25, R22, 0x1, -R25 ;  /* 0x0000000116197824 */ /* 0x000fe200078e0a19 */
[----:B------:R-:W-:Y:S01]  /*6ac0*/  @P6 SHF.L.U32 R5, RZ, 0x1f, RZ ;  /* 0x0000001fff056819 */ /* 0x000fe200000006ff */
[----:B------:R-:W-:Y:S01]  /*6ad0*/  IMAD.IADD R75, R67, 0x1, R76 ;  /* 0x00000001434b7824 */ /* 0x000fe200078e024c */
[----:B------:R-:W-:Y:S02]  /*6ae0*/  LOP3.LUT R0, R0, 0xffffff00, RZ, 0xc0, !PT ;  /* 0xffffff0000007812 */ /* 0x000fe400078ec0ff */
[----:B------:R-:W1:Y:S01]  /*6af0*/  @P6 SYNCS.PHASECHK.TRANS64.TRYWAIT P1, [UR43+0x20], R5 ;  /* 0x00002005ff0065a7 */ /* 0x000e62000802112b */
[----:B------:R-:W-:Y:S02]  /*6b00*/  LOP3.LUT R3, R3, 0x1, RZ, 0xc0, !PT ;  /* 0x0000000103037812 */ /* 0x000fe400078ec0ff */
[----:B------:R-:W-:Y:S02]  /*6b10*/  IMAD.IADD R0, R23, 0x1, R0 ;  /* 0x0000000117007824 */ /* 0x000fe400078e0200 */
[----:B------:R-:W-:Y:S02]  /*6b20*/  ISETP.NE.U32.AND P5, PT, R3, 0x1, PT ;  /* 0x000000010300780c */ /* 0x000fe40003fa5070 */
[----:B------:R-:W-:Y:S02]  /*6b30*/  IMAD R25, R25, 0x100000, R0 ;  /* 0x0010000019197824 */ /* 0x000fe400078e0200 */
[----:B------:R-:W-:Y:S01]  /*6b40*/  P2R R81, PR, RZ, 0x20 ;  /* 0x00000020ff517803 */ /* 0x000fe20000000000 */
[----:B------:R3:W4:Y:S01]  /*6b50*/  SYNCS.PHASECHK.TRANS64.TRYWAIT P0, [R77+URZ+0x90], R2 ;  /* 0x000090024d0075a7 */ /* 0x00072200080011ff */
[----:B-1----:R-:W-:Y:S01]  /*6b60*/  @P6 SEL R80, RZ, 0x1, !P1 ;  /* 0x00000001ff506807 */ /* 0x002fe20004800000 */
[----:B---3--:R-:W-:Y:S06]  /*6b70*/  @!P6 BRA `(.L_x_104) ;  /* 0x000000000068e947 */ /* 0x008fec0003800000 */
[----:B------:R-:W-:Y:S01]  /*6b80*/  @P5 IMAD R0, R68, 0x4, R79 ;  /* 0x0000000444005824 */ /* 0x000fe200078e024f */
[----:B------:R-:W-:Y:S01]  /*6b90*/  ISETP.NE.AND P1, PT, R80, RZ, PT ;  /* 0x000000ff5000720c */ /* 0x000fe20003f25270 */
[----:B------:R-:W-:Y:S01]  /*6ba0*/  @P5 IMAD R4, R68, 0x4, R76 ;  /* 0x0000000444045824 */ /* 0x000fe200078e024c */
[----:B------:R-:W-:Y:S01]  /*6bb0*/  BSSY B0, `(.L_x_105) ;  /* 0x000000e000007945 */ /* 0x000fe20003800000 */
[----:B------:R-:W-:Y:S01]  /*6bc0*/  IMAD.MOV.U32 R38, RZ, RZ, RZ ;  /* 0x000000ffff267224 */ /* 0x000fe200078e00ff */
[----:B------:R-:W-:Y:S01]  /*6bd0*/  CS2R R42, SRZ ;  /* 0x00000000002a7805 */ /* 0x000fe2000001ff00 */
[----:B------:R-:W-:Y:S01]  /*6be0*/  @P5 IMAD.IADD R5, R67, 0x1, R0 ;  /* 0x0000000143055824 */ /* 0x000fe200078e0200 */
[----:B------:R-:W-:Y:S02]  /*6bf0*/  CS2R R40, SRZ ;  /* 0x0000000000287805 */ /* 0x000fe4000001ff00 */
[----:B------:R-:W-:Y:S02]  /*6c00*/  CS2R R36, SRZ ;  /* 0x0000000000247805 */ /* 0x000fe4000001ff00 */
[----:B------:R-:W-:Y:S02]  /*6c10*/  CS2R R50, SRZ ;  /* 0x0000000000327805 */ /* 0x000fe4000001ff00 */
[----:B------:R-:W-:Y:S02]  /*6c20*/  CS2R R48, SRZ ;  /* 0x0000000000307805 */ /* 0x000fe4000001ff00 */
[----:B------:R-:W-:Y:S02]  /*6c30*/  CS2R R46, SRZ ;  /* 0x00000000002e7805 */ /* 0x000fe4000001ff00 */
[----:B------:R-:W-:Y:S01]  /*6c40*/  CS2R R44, SRZ ;  /* 0x00000000002c7805 */ /* 0x000fe2000001ff00 */
[----:B------:R-:W-:Y:S06]  /*6c50*/  @P1 BRA `(.L_x_106) ;  /* 0x00000000000c1947 */ /* 0x000fec0003800000 */
[----:B------:R-:W-:Y:S04]  /*6c60*/  SHF.L.U32 R3, RZ, 0x1f, RZ ;  /* 0x0000001fff037819 */ /* 0x000fe800000006ff */
[----:B------:R-:W1:Y:S02]  /*6c70*/  SYNCS.PHASECHK.TRANS64.TRYWAIT P1, [UR43+0x20], R3 ;  /* 0x00002003ff0075a7 */ /* 0x000e64000802112b */
[----:B-1----:R-:W-:Y:S05]  /*6c80*/  @!P1 BRA `(.L_x_107) ;  /* 0x00000058007c9947 */ /* 0x002fea0003800000 */
.L_x_106:
[----:B------:R-:W-:Y:S05]  /*6c90*/  BSYNC B0 ;  /* 0x0000000000007941 */ /* 0x000fea0003800000 */
.L_x_105:
[----:B------:R-:W-:Y:S01]  /*6ca0*/  ISETP.NE.AND P1, PT, R81, RZ, PT ;  /* 0x000000ff5100720c */ /* 0x000fe20003f25270 */
[----:B------:R-:W-:Y:S11]  /*6cb0*/  HFMA2 R34, -RZ, RZ, 0, 5.9604644775390625e-08 ;  /* 0x00000001ff227431 */ /* 0x000ff600000001ff */
[----:B------:R-:W-:Y:S01]  /*6cc0*/  @!UPT UIADD3 URZ, UPT, UPT, URZ, URZ, URZ ;  /* 0x000000fffffff290 */ /* 0x000fe2000fffe0ff */
[----:B------:R-:W-:Y:S05]  /*6cd0*/  @P1 WARPSYNC.ALL ;  /* 0x0000000000001948 */ /* 0x000fea0003800000 */
[----:B------:R3:W1:Y:S04]  /*6ce0*/  @P1 LDSM.16.M88.4 R40, [R4+0x400] ;  /* 0x000400000428183b */ /* 0x0006680000000200 */
[----:B------:R3:W1:Y:S04]  /*6cf0*/  @P1 LDSM.16.M88.4 R36, [R5] ;  /* 0x000000000524183b */ /* 0x0006680000000200 */
[----:B------:R3:W1:Y:S04]  /*6d00*/  @P1 LDSM.16.M88.4 R48, [R35+UR43+0x400] ;  /* 0x0004002b2330183b */ /* 0x0006680008000200 */
[----:B------:R3:W1:Y:S02]  /*6d10*/  @P1 LDSM.16.M88.4 R44, [R75+0x400] ;  /* 0x000400004b2c183b */ /* 0x0006640000000200 */
.L_x_104:
[----:B------:R-:W-:Y:S05]  /*6d20*/  BSYNC B1 ;  /* 0x0000000000017941 */ /* 0x000fea0003800000 */
.L_x_103:
[----:B-1----:R-:W-:Y:S04]  /*6d30*/  SHF.R.U32.HI R3, RZ, 0x15, R25 ;  /* 0x00000015ff037819 */ /* 0x002fe80000011619 */
[----:B------:R-:W-:Y:S01]  /*6d40*/  LOP3.LUT P1, RZ, R3, 0x3, R58, 0x48, !PT ;  /* 0x0000000303ff7812 */ /* 0x000fe2000782483a */
[----:B------:R-:W-:Y:S01]  /*6d50*/  @!UPT UIADD3 URZ, UPT, UPT, URZ, URZ, URZ ;  /* 0x000000fffffff290 */ /* 0x000fe2000fffe0ff */
[----:B----4-:R-:W-:Y:S11]  /*6d60*/  @P0 BRA `(.L_x_108) ;  /* 0x0000000000080947 */ /* 0x010ff60003800000 */
[----:B------:R-:W1:Y:S02]  /*6d70*/  SYNCS.PHASECHK.TRANS64.TRYWAIT P0, [R77+URZ+0x90], R2 ;  /* 0x000090024d0075a7 */ /* 0x000e6400080011ff */
[----:B-1----:R-:W-:Y:S05]  /*6d80*/  @!P0 BRA `(.L_x_109) ;  /* 0x0000005800548947 */ /* 0x002fea0003800000 */
.L_x_108:
[----:B------:R-:W-:Y:S05]  /*6d90*/  @!P1 BRA `(.L_x_110) ;  /* 0x0000000000409947 */ /* 0x000fea0003800000 */
[----:B------:R-:W3:Y:S01]  /*6da0*/  LDCU.64 UR8, c[0x4][0x70] ;  /* 0x01000e00ff0877ac */ /* 0x000ee20008000a00 */
[----:B------:R-:W-:Y:S01]  /*6db0*/  MOV R3, 0x0 ;  /* 0x0000000000037802 */ /* 0x000fe20000000f00 */
[----:B------:R-:W-:Y:S02]  /*6dc0*/  HFMA2 R12, -RZ, RZ, 0, 5.9604644775390625e-08 ;  /* 0x00000001ff0c7431 */ /* 0x000fe400000001ff */
[----:B------:R-:W-:Y:S02]  /*6dd0*/  IMAD.MOV.U32 R8, RZ, RZ, 0x192 ;  /* 0x00000192ff087424 */ /* 0x000fe400078e00ff */
[----:B------:R-:W-:Y:S01]  /*6de0*/  IMAD.MOV.U32 R13, RZ, RZ, RZ ;  /* 0x000000ffff0d7224 */ /* 0x000fe200078e00ff */
[----:B------:R-:W4:Y:S01]  /*6df0*/  LDCU.64 UR6, c[0x4][0x78] ;  /* 0x01000f00ff0677ac */ /* 0x000f220008000a00 */
[----:B-1----:R-:W1:Y:S01]  /*6e00*/  LDC.64 R2, c[0x4][R3] ;  /* 0x0100000003027b82 */ /* 0x002e620000000a00 */
[----:B------:R-:W5:Y:S01]  /*6e10*/  LDCU.64 UR4, c[0x4][0x10] ;  /* 0x01000200ff0477ac */ /* 0x000f620008000a00 */
[----:B---3--:R-:W-:Y:S01]  /*6e20*/  MOV R5, UR9 ;  /* 0x0000000900057c02 */ /* 0x008fe20008000f00 */
[----:B------:R-:W-:Y:S01]  /*6e30*/  IMAD.U32 R4, RZ, RZ, UR8 ;  /* 0x00000008ff047e24 */ /* 0x000fe2000f8e00ff */
[----:B----4-:R-:W-:Y:S01]  /*6e40*/  MOV R7, UR7 ;  /* 0x0000000700077c02 */ /* 0x010fe20008000f00 */
[----:B------:R-:W-:Y:S01]  /*6e50*/  IMAD.U32 R6, RZ, RZ, UR6 ;  /* 0x00000006ff067e24 */ /* 0x000fe2000f8e00ff */
[----:B-----5:R-:W-:Y:S01]  /*6e60*/  MOV R11, UR5 ;  /* 0x00000005000b7c02 */ /* 0x020fe20008000f00 */
[----:B------:R-:W-:Y:S02]  /*6e70*/  IMAD.U32 R10, RZ, RZ, UR4 ;  /* 0x00000004ff0a7e24 */ /* 0x000fe4000f8e00ff */
[----:B------:R-:W-:Y:S07]  /*6e80*/  LEPC R20, `(.L_x_110) ;  /* 0x000000001014794e */ /* 0x000fee0000000000 */
[----:B-12---:R-:W-:Y:S05]  /*6e90*/  CALL.ABS.NOINC R2 ;  /* 0x0000000002007343 */ /* 0x006fea0003c00000 */
.L_x_110:
[----:B------:R-:W-:Y:S01]  /*6ea0*/  LOP3.LUT R20, R48, 0xffffe000, RZ, 0xc0, !PT ;  /* 0xffffe00030147812 */ /* 0x000fe200078ec0ff */
[----:B------:R-:W-:Y:S05]  /*6eb0*/  WARPSYNC.ALL ;  /* 0x0000000000007948 */ /* 0x000fea0003800000 */
[----:B------:R-:W-:Y:S01]  /*6ec0*/  R2UR UR4, R25 ;  /* 0x00000000190472ca */ /* 0x000fe200000e0000 */
[----:B------:R-:W-:Y:S01]  /*6ed0*/  IMAD.SHL.U32 R82, R68, 0x4, RZ ;  /* 0x0000000444527824 */ /* 0x000fe200078e00ff */
[----:B------:R-:W-:Y:S01]  /*6ee0*/  LOP3.LUT R21, R49, 0xffffe000, RZ, 0xc0, !PT ;  /* 0xffffe00031157812 */ /* 0x000fe200078ec0ff */
[----:B------:R-:W-:Y:S01]  /*6ef0*/  BSSY.RECONVERGENT B0, `(.L_x_111) ;  /* 0x0000059000007945 */ /* 0x000fe20003800200 */
[----:B------:R-:W-:Y:S02]  /*6f00*/  LOP3.LUT R26, R51, 0xffffe000, RZ, 0xc0, !PT ;  /* 0xffffe000331a7812 */ /* 0x000fe400078ec0ff */
[----:B------:R-:W-:Y:S02]  /*6f10*/  LOP3.LUT R32, R45, 0xffffe000, RZ, 0xc0, !PT ;  /* 0xffffe0002d207812 */ /* 0x000fe400078ec0ff */
[----:B------:R-:W-:Y:S02]  /*6f20*/  LOP3.LUT R33, R46, 0xffffe000, RZ, 0xc0, !PT ;  /* 0xffffe0002e217812 */ /* 0x000fe400078ec0ff */
[----:B------:R-:W-:Y:S02]  /*6f30*/  IADD3 R78, PT, PT, R79, R82, RZ ;  /* 0x000000524f4e7210 */ /* 0x000fe40007ffe0ff */
[----:B------:R-:W-:Y:S01]  /*6f40*/  ISETP.NE.AND P0, PT, R69, RZ, PT ;  /* 0x000000ff4500720c */ /* 0x000fe20003f05270 */
[----:B---3--:R-:W2:Y:S02]  /*6f50*/  LDTM.16dp128bit.x8 R4, tmem[UR4] ;  /* 0x00000004000479ee */ /* 0x008ea40008180000 */
[----:B------:R-:W-:Y:S02]  /*6f60*/  IMAD.IADD R79, R67, 0x1, R78 ;  /* 0x00000001434f7824 */ /* 0x000fe400078e024e */
[C---:B--2---:R-:W-:Y:S01]  /*6f70*/  FMUL R0, R24.reuse, R4 ;  /* 0x0000000418007220 */ /* 0x044fe20000400000 */
[C---:B-1----:R-:W-:Y:S01]  /*6f80*/  FMUL R2, R24.reuse, R5 ;  /* 0x0000000518027220 */ /* 0x042fe20000400000 */
[C---:B------:R-:W-:Y:S01]  /*6f90*/  FMUL R3, R24.reuse, R6 ;  /* 0x0000000618037220 */ /* 0x040fe20000400000 */
[----:B------:R-:W-:Y:S01]  /*6fa0*/  FMUL R7, R24, R7 ;  /* 0x0000000718077220 */ /* 0x000fe20000400000 */
[C---:B------:R-:W-:Y:S01]  /*6fb0*/  FFMA R28, R27.reuse, R20, R0 ;  /* 0x000000141b1c7223 */ /* 0x040fe20000000000 */
[----:B------:R-:W-:Y:S01]  /*6fc0*/  LOP3.LUT R20, R50, 0xffffe000, RZ, 0xc0, !PT ;  /* 0xffffe00032147812 */ /* 0x000fe200078ec0ff */
[C---:B------:R-:W-:Y:S01]  /*6fd0*/  FFMA R29, R27.reuse, R21, R2 ;  /* 0x000000151b1d7223 */ /* 0x040fe20000000002 */
[----:B------:R-:W-:Y:S01]  /*6fe0*/  LOP3.LUT R21, R44, 0xffffe000, RZ, 0xc0, !PT ;  /* 0xffffe0002c157812 */ /* 0x000fe200078ec0ff */
[C---:B------:R-:W-:Y:S01]  /*6ff0*/  FMUL R4, R24.reuse, R8 ;  /* 0x0000000818047220 */ /* 0x040fe20000400000 */
[----:B------:R-:W-:Y:S01]  /*7000*/  F2FP.TF32.F32.PACK_B R28, R28 ;  /* 0x0000001cff1c723e */ /* 0x000fe200024050ff */
[----:B------:R-:W-:Y:S01]  /*7010*/  FFMA R30, R27, R20, R3 ;  /* 0x000000141b1e7223 */ /* 0x000fe20000000003 */
[----:B------:R-:W-:Y:S01]  /*7020*/  LOP3.LUT R20, R47, 0xffffe000, RZ, 0xc0, !PT ;  /* 0xffffe0002f147812 */ /* 0x000fe200078ec0ff */
[C---:B------:R-:W-:Y:S01]  /*7030*/  FMUL R5, R24.reuse, R9 ;  /* 0x0000000918057220 */ /* 0x040fe20000400000 */
[----:B------:R-:W-:Y:S01]  /*7040*/  F2FP.TF32.F32.PACK_B R29, R29 ;  /* 0x0000001dff1d723e */ /* 0x000fe200024050ff */
[C---:B------:R-:W-:Y:S01]  /*7050*/  FMUL R6, R24.reuse, R10 ;  /* 0x0000000a18067220 */ /* 0x040fe20000400000 */
[----:B------:R-:W-:Y:S01]  /*7060*/  F2FP.TF32.F32.PACK_B R30, R30 ;  /* 0x0000001eff1e723e */ /* 0x000fe200024050ff */
[----:B------:R-:W-:Y:S01]  /*7070*/  FFMA R31, R27, R26, R7 ;  /* 0x0000001a1b1f7223 */ /* 0x000fe20000000007 */
[----:B------:R-:W-:Y:S01]  /*7080*/  LOP3.LUT R26, R41, 0xffffe000, RZ, 0xc0, !PT ;  /* 0xffffe000291a7812 */ /* 0x000fe200078ec0ff */
[----:B------:R-:W-:Y:S01]  /*7090*/  FMUL R11, R24, R11 ;  /* 0x0000000b180b7220 */ /* 0x000fe20000400000 */
[C---:B------:R-:W-:Y:S01]  /*70a0*/  FFMA R4, R27.reuse, R21, R4 ;  /* 0x000000151b047223 */ /* 0x040fe20000000004 */
[----:B------:R-:W-:Y:S01]  /*70b0*/  LOP3.LUT R21, R40, 0xffffe000, RZ, 0xc0, !PT ;  /* 0xffffe00028157812 */ /* 0x000fe200078ec0ff */
[C---:B------:R-:W-:Y:S01]  /*70c0*/  FFMA R5, R27.reuse, R32, R5 ;  /* 0x000000201b057223 */ /* 0x040fe20000000005 */
[----:B------:R-:W-:Y:S01]  /*70d0*/  F2FP.TF32.F32.PACK_B R31, R31 ;  /* 0x0000001fff1f723e */ /* 0x000fe200024050ff */
        /* <DEDUP_REMOVED lines=8> */
[----:B------:R1:W-:Y:S01]  /*7160*/  STSM.16.M88.4 [R76+0x400], R28 ;  /* 0x0004001c4c007844 */ /* 0x0003e20000000200 */
[----:B------:R-:W-:Y:S01]  /*7170*/  F2FP.TF32.F32.PACK_B R6, R6 ;  /* 0x00000006ff06723e */ /* 0x000fe200024050ff */
[C---:B------:R-:W-:Y:S01]  /*7180*/  FMUL R10, R24.reuse, R14 ;  /* 0x0000000e180a7220 */ /* 0x040fe20000400000 */
[----:B------:R-:W-:Y:S01]  /*7190*/  F2FP.TF32.F32.PACK_B R7, R7 ;  /* 0x00000007ff07723e */ /* 0x000fe200024050ff */
[----:B------:R-:W-:Y:S01]  /*71a0*/  FMUL R15, R24, R15 ;  /* 0x0000000f180f7220 */ /* 0x000fe20000400000 */
[C---:B------:R-:W-:Y:S01]  /*71b0*/  FFMA R8, R27.reuse, R21, R8 ;  /* 0x000000151b087223 */ /* 0x040fe20000000008 */
[C---:B------:R-:W-:Y:S01]  /*71c0*/  FFMA R9, R27.reuse, R26, R9 ;  /* 0x0000001a1b097223 */ /* 0x040fe20000000009 */
[C---:B------:R-:W-:Y:S01]  /*71d0*/  FFMA R10, R27.reuse, R33, R10 ;  /* 0x000000211b0a7223 */ /* 0x040fe2000000000a */
[----:B------:R1:W-:Y:S01]  /*71e0*/  STSM.16.M88.4 [R75+0x400], R4 ;  /* 0x000400044b007844 */ /* 0x0003e20000000200 */
[----:B------:R-:W-:Y:S01]  /*71f0*/  LOP3.LUT R21, R36, 0xffffe000, RZ, 0xc0, !PT ;  /* 0xffffe00024157812 */ /* 0x000fe200078ec0ff */
[----:B------:R-:W-:Y:S01]  /*7200*/  FFMA R11, R27, R20, R15 ;  /* 0x000000141b0b7223 */ /* 0x000fe2000000000f */
[----:B------:R-:W-:Y:S01]  /*7210*/  LOP3.LUT R20, R37, 0xffffe000, RZ, 0xc0, !PT ;  /* 0xffffe00025147812 */ /* 0x000fe200078ec0ff */
[C---:B------:R-:W-:Y:S01]  /*7220*/  FMUL R12, R24.reuse, R16 ;  /* 0x00000010180c7220 */ /* 0x040fe20000400000 */
[----:B------:R-:W-:Y:S01]  /*7230*/  FMUL R13, R24, R17 ;  /* 0x00000011180d7220 */ /* 0x000fe20000400000 */
[----:B------:R-:W-:Y:S01]  /*7240*/  LOP3.LUT R33, R38, 0xffffe000, RZ, 0xc0, !PT ;  /* 0xffffe00026217812 */ /* 0x000fe200078ec0ff */
[C---:B------:R-:W-:Y:S01]  /*7250*/  FMUL R14, R24.reuse, R18 ;  /* 0x00000012180e7220 */ /* 0x040fe20000400000 */
[----:B------:R-:W-:Y:S01]  /*7260*/  LOP3.LUT R26, R39, 0xffffe000, RZ, 0xc0, !PT ;  /* 0xffffe000271a7812 */ /* 0x000fe200078ec0ff */
[----:B------:R-:W-:Y:S01]  /*7270*/  FMUL R19, R24, R19 ;  /* 0x0000001318137220 */ /* 0x000fe20000400000 */
[C---:B------:R-:W-:Y:S01]  /*7280*/  FFMA R12, R27.reuse, R21, R12 ;  /* 0x000000151b0c7223 */ /* 0x040fe2000000000c */
[C---:B------:R-:W-:Y:S01]  /*7290*/  FFMA R13, R27.reuse, R20, R13 ;  /* 0x000000141b0d7223 */ /* 0x040fe2000000000d */
[C---:B------:R-:W-:Y:S01]  /*72a0*/  FFMA R14, R27.reuse, R33, R14 ;  /* 0x000000211b0e7223 */ /* 0x040fe2000000000e */
[----:B------:R-:W-:Y:S01]  /*72b0*/  FFMA R15, R27, R26, R19 ;  /* 0x0000001a1b0f7223 */ /* 0x000fe20000000013 */
[----:B------:R-:W-:Y:S02]  /*72c0*/  F2FP.TF32.F32.PACK_B R8, R8 ;  /* 0x00000008ff08723e */ /* 0x000fe400024050ff */
[----:B------:R-:W-:Y:S02]  /*72d0*/  F2FP.TF32.F32.PACK_B R9, R9 ;  /* 0x00000009ff09723e */ /* 0x000fe400024050ff */
[----:B------:R-:W-:Y:S02]  /*72e0*/  F2FP.TF32.F32.PACK_B R10, R10 ;  /* 0x0000000aff0a723e */ /* 0x000fe400024050ff */
[----:B------:R-:W-:Y:S02]  /*72f0*/  F2FP.TF32.F32.PACK_B R11, R11 ;  /* 0x0000000bff0b723e */ /* 0x000fe400024050ff */
[----:B------:R-:W-:Y:S02]  /*7300*/  F2FP.TF32.F32.PACK_B R12, R12 ;  /* 0x0000000cff0c723e */ /* 0x000fe400024050ff */
[----:B------:R-:W-:Y:S01]  /*7310*/  F2FP.TF32.F32.PACK_B R13, R13 ;  /* 0x0000000dff0d723e */ /* 0x000fe200024050ff */
[----:B------:R1:W-:Y:S01]  /*7320*/  STSM.16.M88.4 [R78], R8 ;  /* 0x000000084e007844 */ /* 0x0003e20000000200 */
[----:B------:R-:W-:Y:S02]  /*7330*/  F2FP.TF32.F32.PACK_B R14, R14 ;  /* 0x0000000eff0e723e */ /* 0x000fe400024050ff */
[----:B------:R-:W-:Y:S05]  /*7340*/  F2FP.TF32.F32.PACK_B R15, R15 ;  /* 0x0000000fff0f723e */ /* 0x000fea00024050ff */
[----:B------:R1:W-:Y:S01]  /*7350*/  STSM.16.M88.4 [R79], R12 ;  /* 0x0000000c4f007844 */ /* 0x0003e20000000200 */
[----:B------:R-:W-:Y:S01]  /*7360*/  @!PT LDS RZ, [RZ] ;  /* 0x00000000fffff984 */ /* 0x000fe20000000800 */
[----:B------:R-:W-:Y:S01]  /*7370*/  @!PT LDS RZ, [RZ] ;  /* 0x00000000fffff984 */ /* 0x000fe20000000800 */
[----:B------:R-:W-:Y:S01]  /*7380*/  @!PT LDS RZ, [RZ] ;  /* 0x00000000fffff984 */ /* 0x000fe20000000800 */
[----:B------:R-:W-:Y:S01]  /*7390*/  @!PT LDS RZ, [RZ] ;  /* 0x00000000fffff984 */ /* 0x000fe20000000800 */
[----:B------:R2:W-:Y:S07]  /*73a0*/  MEMBAR.ALL.CTA ;  /* 0x0000000000007992 */ /* 0x0005ee0000008000 */
[----:B--2---:R-:W2:Y:S02]  /*73b0*/  FENCE.VIEW.ASYNC.S ;  /* 0x00000000000073c6 */ /* 0x004ea40000000000 */
[----:B--2---:R-:W-:Y:S06]  /*73c0*/  BAR.SYNC.DEFER_BLOCKING 0x1, 0x80 ;  /* 0x0042000000007b1d */ /* 0x004fec0000010000 */
[----:B------:R-:W-:Y:S05]  /*73d0*/  @P0 BRA `(.L_x_112) ;  /* 0x0000000000280947 */ /* 0x000fea0003800000 */
[----:B------:R-:W-:Y:S01]  /*73e0*/  UIADD3 UR4, UPT, UPT, UR43, 0x400, URZ ;  /* 0x000004002b047890 */ /* 0x000fe2000fffe0ff */
[----:B------:R-:W-:Y:S05]  /*73f0*/  UMOV UR51, UR36 ;  /* 0x0000002400337c82 */ /* 0x000fea0008000000 */
[----:B------:R-:W-:Y:S01]  /*7400*/  MOV R62, UR4 ;  /* 0x00000004003e7c02 */ /* 0x000fe20008000f00 */
[----:B------:R-:W-:Y:S03]  /*7410*/  UIADD3 UR4, UP0, UPT, UR54, 0x680, URZ ;  /* 0x0000068036047890 */ /* 0x000fe6000ff1e0ff */
[----:B------:R-:W-:Y:S01]  /*7420*/  R2UR UR48, R62 ;  /* 0x000000003e3072ca */ /* 0x000fe200000e0000 */
[----:B------:R-:W-:Y:S11]  /*7430*/  UIADD3.X UR5, UPT, UPT, URZ, UR55, URZ, UP0, !UPT ;  /* 0x00000037ff057290 */ /* 0x000ff600087fe4ff */
[----:B------:R-:W-:Y:S01]  /*7440*/  @!UPT UIADD3 URZ, UPT, UPT, URZ, URZ, URZ ;  /* 0x000000fffffff290 */ /* 0x000fe2000fffe0ff */
[----:B------:R2:W-:Y:S01]  /*7450*/  UTMASTG.3D [UR48], [UR4] ;  /* 0x00000030040073b5 */ /* 0x0005e20008010000 */
[----:B------:R0:W-:Y:S01]  /*7460*/  UTMACMDFLUSH ;  /* 0x00000000000079b7 */ /* 0x0001e20000000000 */
[----:B--2---:R-:W-:Y:S04]  /*7470*/  DEPBAR.LE SB0, 0x1 ;  /* 0x000080400000791a */ /* 0x004fe80000000000 */
.L_x_112:
[----:B------:R-:W-:Y:S05]  /*7480*/  BSYNC.RECONVERGENT B0 ;  /* 0x0000000000007941 */ /* 0x000fea0003800200 */
.L_x_111:
[----:B------:R-:W-:Y:S01]  /*7490*/  BAR.SYNC.DEFER_BLOCKING 0x1, 0x80 ;  /* 0x0042000000007b1d */ /* 0x000fe20000010000 */
[----:B------:R-:W-:Y:S01]  /*74a0*/  ISETP.NE.AND P1, PT, R74, RZ, PT ;  /* 0x000000ff4a00720c */ /* 0x000fe20003f25270 */
[----:B------:R-:W-:Y:S01]  /*74b0*/  UISETP.NE.AND UP0, UPT, UR53, URZ, UPT ;  /* 0x000000ff3500728c */ /* 0x000fe2000bf05270 */
[----:B------:R-:W-:Y:S11]  /*74c0*/  LEA R3, R34, UR43, 0x3 ;  /* 0x0000002b22037c11 */ /* 0x000ff6000f8e18ff */
[----:B------:R-:W-:Y:S01]  /*74d0*/  @P1 SHF.L.U32 R2, RZ, 0x1f, RZ ;  /* 0x0000001fff021819 */ /* 0x000fe200000006ff */
[----:B------:R-:W-:Y:S06]  /*74e0*/  BRA.U !UP0, `(.L_x_113) ;  /* 0x0000000108247547 */ /* 0x000fec000b800000 */
[----:B-1----:R-:W-:Y:S01]  /*74f0*/  IMAD.U32 R5, RZ, RZ, UR47 ;  /* 0x0000002fff057e24 */ /* 0x002fe2000f8e00ff */
[----:B------:R-:W-:Y:S01]  /*7500*/  MOV R0, UR52 ;  /* 0x0000003400007c02 */ /* 0x000fe20008000f00 */
[----:B------:R-:W-:Y:S03]  /*7510*/  UIADD3 UR4, UPT, UPT, UR47, 0x1, URZ ;  /* 0x000000012f047890 */ /* 0x000fe6000fffe0ff */
[----:B------:R-:W-:Y:S01]  /*7520*/  @P1 LEA R5, R5, UR43, 0x3 ;  /* 0x0000002b05051c11 */ /* 0x000fe2000f8e18ff */
[----:B------:R-:W-:Y:S04]  /*7530*/  UISETP.NE.AND UP0, UPT, UR4, 0x4, UPT ;  /* 0x000000040400788c */ /* 0x000fe8000bf05270 */
[----:B------:R-:W-:Y:S01]  /*7540*/  @P1 VIADD R5, R5, 0x40 ;  /* 0x0000004005051836 */ /* 0x000fe20000000000 */
[----:B------:R-:W-:Y:S04]  /*7550*/  USEL UR47, UR4, URZ, UP0 ;  /* 0x000000ff042f7287 */ /* 0x000fe80008000000 */
[----:B------:R-:W-:Y:S04]  /*7560*/  @P1 PRMT R0, R0, 0x654, R5 ;  /* 0x0000065400001816 */ /* 0x000fe80000000005 */
[----:B------:R2:W-:Y:S04]  /*7570*/  @P1 SYNCS.ARRIVE.TRANS64.RED.A1T0 RZ, [R0+URZ], RZ ;  /* 0x000000ff00ff19a7 */ /* 0x0005e800081004ff */
.L_x_113:
[----:B------:R-:W3:Y:S01]  /*7580*/  @P1 SYNCS.PHASECHK.TRANS64.TRYWAIT P0, [R3+URZ+0x20], R2 ;  /* 0x00002002030015a7 */ /* 0x000ee200080011ff */
[----:B------:R-:W-:Y:S01]  /*7590*/  BSSY B1, `(.L_x_114) ;  /* 0x0000017000017945 */ /* 0x000fe20003800000 */
[----:B---3--:R-:W-:Y:S03]  /*75a0*/  @P1 SEL R80, RZ, 0x1, !P0 ;  /* 0x00000001ff501807 */ /* 0x008fe60004000000 */
[----:B------:R-:W-:Y:S05]  /*75b0*/  @!P1 BRA `(.L_x_115) ;  /* 0x0000000000509947 */ /* 0x000fea0003800000 */
[----:B------:R-:W-:Y:S01]  /*75c0*/  ISETP.NE.AND P1, PT, R81, RZ, PT ;  /* 0x000000ff5100720c */ /* 0x000fe20003f25270 */
[----:B------:R-:W-:Y:S01]  /*75d0*/  BSSY B0, `(.L_x_116) ;  /* 0x000000a000007945 */ /* 0x000fe20003800000 */
[----:B------:R-:W-:Y:S11]  /*75e0*/  ISETP.NE.AND P0, PT, R80, RZ, PT ;  /* 0x000000ff5000720c */ /* 0x000ff60003f05270 */
[----:B-1----:R-:W-:Y:S04]  /*75f0*/  @P1 IMAD R5, R34, 0x2000, R35 ;  /* 0x0000200022051824 */ /* 0x002fe800078e0223 */
[----:B------:R-:W-:Y:S05]  /*7600*/  @P1 VIADD R4, R5, UR43 ;  /* 0x0000002b05041c36 */ /* 0x000fea0008000000 */
[----:B------:R-:W-:Y:S01]  /*7610*/  @P1 IADD3 R2, PT, PT, R82, R4, RZ ;  /* 0x0000000452021210 */ /* 0x000fe20007ffe0ff */
[----:B------:R-:W-:Y:S01]  /*7620*/  @P1 IMAD.IADD R4, R67, 0x1, R4 ;  /* 0x0000000143041824 */ /* 0x000fe200078e0204 */
[----:B------:R-:W-:Y:S06]  /*7630*/  @P0 BRA `(.L_x_117) ;  /* 0x00000000000c0947 */ /* 0x000fec0003800000 */
[----:B--2---:R-:W-:Y:S04]  /*7640*/  SHF.L.U32 R0, RZ, 0x1f, RZ ;  /* 0x0000001fff007819 */ /* 0x004fe800000006ff */
[----:B------:R-:W1:Y:S02]  /*7650*/  SYNCS.PHASECHK.TRANS64.TRYWAIT P0, [R3+URZ+0x20], R0 ;  /* 0x00002000030075a7 */ /* 0x000e6400080011ff */
[----:B-1----:R-:W-:Y:S05]  /*7660*/  @!P0 BRA `(.L_x_118) ;  /* 0x0000005000308947 */ /* 0x002fea0003800000 */
.L_x_117:
[----:B------:R-:W-:Y:S05]  /*7670*/  BSYNC B0 ;  /* 0x0000000000007941 */ /* 0x000fea0003800000 */
.L_x_116:
[----:B------:R-:W-:Y:S02]  /*7680*/  ISETP.NE.AND P0, PT, R81, RZ, PT ;  /* 0x000000ff5100720c */ /* 0x000fe40003f05270 */
[----:B------:R-:W-:Y:S11]  /*7690*/  IADD3 R34, PT, PT, R34, 0x1, RZ ;  /* 0x0000000122227810 */ /* 0x000ff60007ffe0ff */
[----:B-12---:R-:W-:Y:S01]  /*76a0*/  @P0 IMAD.IADD R0, R67, 0x1, R2 ;  /* 0x0000000143000824 */ /* 0x006fe200078e0202 */
[----:B------:R-:W-:Y:S05]  /*76b0*/  @P0 WARPSYNC.ALL ;  /* 0x0000000000000948 */ /* 0x000fea0003800000 */
[----:B------:R3:W4:Y:S04]  /*76c0*/  @P0 LDSM.16.M88.4 R48, [R5+UR43+0x400] ;  /* 0x0004002b0530083b */ /* 0x0007280008000200 */
[----:B------:R3:W1:Y:S04]  /*76d0*/  @P0 LDSM.16.M88.4 R44, [R4+0x400] ;  /* 0x00040000042c083b */ /* 0x0006680000000200 */
[----:B------:R3:W2:Y:S04]  /*76e0*/  @P0 LDSM.16.M88.4 R40, [R2+0x400] ;  /* 0x000400000228083b */ /* 0x0006a80000000200 */
[----:B------:R3:W1:Y:S02]  /*76f0*/  @P0 LDSM.16.M88.4 R36, [R0+0x400] ;  /* 0x000400000024083b */ /* 0x0006640000000200 */
.L_x_115:
[----:B------:R-:W-:Y:S05]  /*7700*/  BSYNC B1 ;  /* 0x0000000000017941 */ /* 0x000fea0003800000 */
.L_x_114:
[----:B------:R-:W-:Y:S05]  /*7710*/  VIADD R3, R25, 0x20 ;  /* 0x0000002019037836 */ /* 0x000fea0000000000 */
[----:B------:R-:W-:Y:S04]  /*7720*/  SHF.R.U32.HI R3, RZ, 0x15, R3 ;  /* 0x00000015ff037819 */ /* 0x000fe80000011603 */
[----:B------:R-:W-:Y:S11]  /*7730*/  LOP3.LUT P0, RZ, R3, 0x3, R58, 0x48, !PT ;  /* 0x0000000303ff7812 */ /* 0x000ff6000780483a */
[----:B------:R-:W-:Y:S02]  /*7740*/  @!UPT UIADD3 URZ, UPT, UPT, URZ, URZ, URZ ;  /* 0x000000fffffff290 */ /* 0x000fe4000fffe0ff */
[----:B------:R-:W-:Y:S05]  /*7750*/  @!P0 BRA `(.L_x_119) ;  /* 0x0000000000408947 */ /* 0x000fea0003800000 */
[----:B------:R-:W5:Y:S01]  /*7760*/  LDCU.64 UR8, c[0x4][0x70] ;  /* 0x01000e00ff0877ac */ /* 0x000f620008000a00 */
[----:B------:R-:W-:Y:S01]  /*7770*/  MOV R3, 0x0 ;  /* 0x0000000000037802 */ /* 0x000fe20000000f00 */
[----:B-1----:R-:W-:Y:S02]  /*7780*/  HFMA2 R12, -RZ, RZ, 0, 5.9604644775390625e-08 ;  /* 0x00000001ff0c7431 */ /* 0x002fe400000001ff */
[----:B------:R-:W-:Y:S02]  /*7790*/  IMAD.MOV.U32 R8, RZ, RZ, 0x192 ;  /* 0x00000192ff087424 */ /* 0x000fe400078e00ff */
[----:B------:R-:W-:Y:S01]  /*77a0*/  IMAD.MOV.U32 R13, RZ, RZ, RZ ;  /* 0x000000ffff0d7224 */ /* 0x000fe200078e00ff */
[----:B------:R-:W1:Y:S01]  /*77b0*/  LDCU.64 UR6, c[0x4][0x78] ;  /* 0x01000f00ff0677ac */ /* 0x000e620008000a00 */
[----:B---3--:R-:W3:Y:S01]  /*77c0*/  LDC.64 R2, c[0x4][R3] ;  /* 0x0100000003027b82 */ /* 0x008ee20000000a00 */
[----:B------:R-:W4:Y:S01]  /*77d0*/  LDCU.64 UR4, c[0x4][0x10] ;  /* 0x01000200ff0477ac */ /* 0x000f220008000a00 */
[----:B-----5:R-:W-:Y:S01]  /*77e0*/  MOV R5, UR9 ;  /* 0x0000000900057c02 */ /* 0x020fe20008000f00 */
[----:B------:R-:W-:Y:S01]  /*77f0*/  IMAD.U32 R4, RZ, RZ, UR8 ;  /* 0x00000008ff047e24 */ /* 0x000fe2000f8e00ff */
[----:B-1----:R-:W-:Y:S01]  /*7800*/  MOV R7, UR7 ;  /* 0x0000000700077c02 */ /* 0x002fe20008000f00 */
[----:B------:R-:W-:Y:S01]  /*7810*/  IMAD.U32 R6, RZ, RZ, UR6 ;  /* 0x00000006ff067e24 */ /* 0x000fe2000f8e00ff */
[----:B----4-:R-:W-:Y:S01]  /*7820*/  MOV R11, UR5 ;  /* 0x00000005000b7c02 */ /* 0x010fe20008000f00 */
[----:B------:R-:W-:Y:S02]  /*7830*/  IMAD.U32 R10, RZ, RZ, UR4 ;  /* 0x00000004ff0a7e24 */ /* 0x000fe4000f8e00ff */
[----:B------:R-:W-:Y:S07]  /*7840*/  LEPC R20, `(.L_x_119) ;  /* 0x000000001014794e */ /* 0x000fee0000000000 */
[----:B--23--:R-:W-:Y:S05]  /*7850*/  CALL.ABS.NOINC R2 ;  /* 0x0000000002007343 */ /* 0x00cfea0003c00000 */
.L_x_119:
[----:B----4-:R-:W-:Y:S01]  /*7860*/  LOP3.LUT R20, R48, 0xffffe000, RZ, 0xc0, !PT ;  /* 0xffffe00030147812 */ /* 0x010fe200078ec0ff */
[----:B------:R-:W-:Y:S05]  /*7870*/  WARPSYNC.ALL ;  /* 0x0000000000007948 */ /* 0x000fea0003800000 */
[----:B------:R-:W-:Y:S01]  /*7880*/  R2UR UR4, R25 ;  /* 0x00000000190472ca */ /* 0x000fe200000e0000 */
[----:B------:R-:W-:Y:S01]  /*7890*/  IMAD.U32 R84, RZ, RZ, UR47 ;  /* 0x0000002fff547e24 */ /* 0x000fe2000f8e00ff */
[----:B------:R-:W-:Y:S01]  /*78a0*/  LOP3.LUT R21, R49, 0xffffe000, RZ, 0xc0, !PT ;  /* 0xffffe00031157812 */ /* 0x000fe200078ec0ff */
[----:B------:R-:W-:Y:S01]  /*78b0*/  IMAD.U32 R83, RZ, RZ, UR52 ;  /* 0x00000034ff537e24 */ /* 0x000fe2000f8e00ff */
[----:B------:R-:W-:Y:S01]  /*78c0*/  LOP3.LUT R26, R51, 0xffffe000, RZ, 0xc0, !PT ;  /* 0xffffe000331a7812 */ /* 0x000fe200078ec0ff */
[----:B------:R-:W-:Y:S01]  /*78d0*/  BSSY.RECONVERGENT B0, `(.L_x_120) ;  /* 0x000005b000007945 */ /* 0x000fe20003800200 */
[----:B-1----:R-:W-:Y:S02]  /*78e0*/  LOP3.LUT R33, R44, 0xffffe000, RZ, 0xc0, !PT ;  /* 0xffffe0002c217812 */ /* 0x002fe400078ec0ff */
[----:B------:R-:W-:Y:S02]  /*78f0*/  LOP3.LUT R32, R45, 0xffffe000, RZ, 0xc0, !PT ;  /* 0xffffe0002d207812 */ /* 0x000fe400078ec0ff */
[----:B------:R-:W-:Y:S02]  /*7900*/  ISETP.NE.AND P6, PT, R74, RZ, PT ;  /* 0x000000ff4a00720c */ /* 0x000fe40003fc5270 */
[----:B------:R-:W-:Y:S01]  /*7910*/  ISETP.NE.AND P0, PT, R69, RZ, PT ;  /* 0x000000ff4500720c */ /* 0x000fe20003f05270 */
[----:B---3--:R-:W2:Y:S10]  /*7920*/  LDTM.16dp128bit.x8 R4, tmem[UR4+0x20] ;  /* 0x00002004000479ee */ /* 0x008eb40008180000 */
[----:B------:R-:W-:Y:S02]  /*7930*/  @P6 LEA R84, R84, UR43, 0x3 ;  /* 0x0000002b54546c11 */ /* 0x000fe4000f8e18ff */
[----:B------:R-:W-:Y:S03]  /*7940*/  @P6 SHF.L.U32 R85, RZ, 0x1f, RZ ;  /* 0x0000001fff556819 */ /* 0x000fe600000006ff */
[----:B------:R-:W-:Y:S05]  /*7950*/  @P6 VIADD R84, R84, 0x40 ;  /* 0x0000004054546836 */ /* 0x000fea0000000000 */
[----:B------:R-:W-:Y:S02]  /*7960*/  @P6 PRMT R83, R83, 0x654, R84 ;  /* 0x0000065453536816 */ /* 0x000fe40000000054 */
[----:B------:R-:W-:Y:S01]  /*7970*/  LEA R84, R34, UR43, 0x3 ;  /* 0x0000002b22547c11 */ /* 0x000fe2000f8e18ff */
[C---:B--2---:R-:W-:Y:S01]  /*7980*/  FMUL R0, R24.reuse, R4 ;  /* 0x0000000418007220 */ /* 0x044fe20000400000 */
[C---:B------:R-:W-:Y:S01]  /*7990*/  FMUL R2, R24.reuse, R5 ;  /* 0x0000000518027220 */ /* 0x040fe20000400000 */
[C---:B------:R-:W-:Y:S01]  /*79a0*/  FMUL R3, R24.reuse, R6 ;  /* 0x0000000618037220 */ /* 0x040fe20000400000 */
[----:B------:R-:W-:Y:S01]  /*79b0*/  FMUL R7, R24, R7 ;  /* 0x0000000718077220 */ /* 0x000fe20000400000 */
[C---:B------:R-:W-:Y:S01]  /*79c0*/  FFMA R28, R27.reuse, R20, R0 ;  /* 0x000000141b1c7223 */ /* 0x040fe20000000000 */
[----:B------:R-:W-:Y:S01]  /*79d0*/  LOP3.LUT R20, R50, 0xffffe000, RZ, 0xc0, !PT ;  /* 0xffffe00032147812 */ /* 0x000fe200078ec0ff */
[C---:B------:R-:W-:Y:S01]  /*79e0*/  FFMA R29, R27.reuse, R21, R2 ;  /* 0x000000151b1d7223 */ /* 0x040fe20000000002 */
[----:B------:R-:W-:Y:S01]  /*79f0*/  LOP3.LUT R21, R40, 0xffffe000, RZ, 0xc0, !PT ;  /* 0xffffe00028157812 */ /* 0x000fe200078ec0ff */
[----:B------:R-:W-:Y:S01]  /*7a00*/  FMUL R4, R24, R8 ;  /* 0x0000000818047220 */ /* 0x000fe20000400000 */
[----:B------:R-:W-:Y:S01]  /*7a10*/  F2FP.TF32.F32.PACK_B R28, R28 ;  /* 0x0000001cff1c723e */ /* 0x000fe200024050ff */
[C---:B------:R-:W-:Y:S01]  /*7a20*/  FFMA R30, R27.reuse, R20, R3 ;  /* 0x000000141b1e7223 */ /* 0x040fe20000000003 */
[----:B------:R-:W-:Y:S01]  /*7a30*/  LOP3.LUT R20, R46, 0xffffe000, RZ, 0xc0, !PT ;  /* 0xffffe0002e147812 */ /* 0x000fe200078ec0ff */
[C---:B------:R-:W-:Y:S01]  /*7a40*/  FMUL R5, R24.reuse, R9 ;  /* 0x0000000918057220 */ /* 0x040fe20000400000 */
[----:B------:R-:W-:Y:S01]  /*7a50*/  F2FP.TF32.F32.PACK_B R29, R29 ;  /* 0x0000001dff1d723e */ /* 0x000fe200024050ff */
[----:B------:R-:W-:Y:S01]  /*7a60*/  FFMA R31, R27, R26, R7 ;  /* 0x0000001a1b1f7223 */ /* 0x000fe20000000007 */
[----:B------:R-:W-:Y:S01]  /*7a70*/  LOP3.LUT R26, R47, 0xffffe000, RZ, 0xc0, !PT ;  /* 0xffffe0002f1a7812 */ /* 0x000fe200078ec0ff */
[----:B------:R-:W-:Y:S01]  /*7a80*/  FMUL R6, R24, R10 ;  /* 0x0000000a18067220 */ /* 0x000fe20000400000 */
[----:B------:R-:W-:Y:S01]  /*7a90*/  F2FP.TF32.F32.PACK_B R30, R30 ;  /* 0x0000001eff1e723e */ /* 0x000fe200024050ff */
[C---:B------:R-:W-:Y:S01]  /*7aa0*/  FFMA R4, R27.reuse, R33, R4 ;  /* 0x000000211b047223 */ /* 0x040fe20000000004 */
[----:B------:R-:W-:Y:S01]  /*7ab0*/  LOP3.LUT R33, R42, 0xffffe000, RZ, 0xc0, !PT ;  /* 0xffffe0002a217812 */ /* 0x000fe200078ec0ff */
        /* <DEDUP_REMOVED lines=13> */
[----:B------:R-:W-:Y:S01]  /*7b90*/  FFMA R7, R27, R26, R11 ;  /* 0x0000001a1b077223 */ /* 0x000fe2000000000b */
[----:B------:R-:W-:Y:S01]  /*7ba0*/  LOP3.LUT R26, R37, 0xffffe000, RZ, 0xc0, !PT ;  /* 0xffffe000251a7812 */ /* 0x000fe200078ec0ff */
[----:B------:R-:W-:Y:S01]  /*7bb0*/  FMUL R15, R24, R15 ;  /* 0x0000000f180f7220 */ /* 0x000fe20000400000 */
[C---:B------:R-:W-:Y:S01]  /*7bc0*/  FFMA R8, R27.reuse, R21, R8 ;  /* 0x000000151b087223 */ /* 0x040fe20000000008 */
[C---:B------:R-:W-:Y:S01]  /*7bd0*/  FFMA R9, R27.reuse, R32, R9 ;  /* 0x000000201b097223 */ /* 0x040fe20000000009 */
[----:B------:R-:W-:Y:S01]  /*7be0*/  LOP3.LUT R21, R36, 0xffffe000, RZ, 0xc0, !PT ;  /* 0xffffe00024157812 */ /* 0x000fe200078ec0ff */
[C---:B------:R-:W-:Y:S01]  /*7bf0*/  FFMA R10, R27.reuse, R33, R10 ;  /* 0x000000211b0a7223 */ /* 0x040fe2000000000a */
[C---:B------:R-:W-:Y:S01]  /*7c00*/  FMUL R12, R24.reuse, R16 ;  /* 0x00000010180c7220 */ /* 0x040fe20000400000 */
[----:B------:R-:W-:Y:S01]  /*7c10*/  FFMA R11, R27, R20, R15 ;  /* 0x000000141b0b7223 */ /* 0x000fe2000000000f */
[----:B------:R-:W-:Y:S01]  /*7c20*/  FMUL R13, R24, R17 ;  /* 0x00000011180d7220 */ /* 0x000fe20000400000 */
[----:B------:R-:W-:Y:S01]  /*7c30*/  LOP3.LUT R33, R38, 0xffffe000, RZ, 0xc0, !PT ;  /* 0xffffe00026217812 */ /* 0x000fe200078ec0ff */
[C---:B------:R-:W-:Y:S01]  /*7c40*/  FMUL R14, R24.reuse, R18 ;  /* 0x00000012180e7220 */ /* 0x040fe20000400000 */
[----:B------:R-:W-:Y:S01]  /*7c50*/  LOP3.LUT R20, R39, 0xffffe000, RZ, 0xc0, !PT ;  /* 0xffffe00027147812 */ /* 0x000fe200078ec0ff */
[----:B------:R-:W-:Y:S01]  /*7c60*/  FMUL R19, R24, R19 ;  /* 0x0000001318137220 */ /* 0x000fe20000400000 */
[----:B------:R-:W-:Y:S01]  /*7c70*/  F2FP.TF32.F32.PACK_B R7, R7 ;  /* 0x00000007ff07723e */ /* 0x000fe200024050ff */
[C---:B------:R-:W-:Y:S01]  /*7c80*/  FFMA R12, R27.reuse, R21, R12 ;  /* 0x000000151b0c7223 */ /* 0x040fe2000000000c */
[C---:B------:R-:W-:Y:S01]  /*7c90*/  FFMA R13, R27.reuse, R26, R13 ;  /* 0x0000001a1b0d7223 */ /* 0x040fe2000000000d */
[C---:B------:R-:W-:Y:S01]  /*7ca0*/  FFMA R14, R27.reuse, R33, R14 ;  /* 0x000000211b0e7223 */ /* 0x040fe2000000000e */
[----:B------:R-:W-:Y:S01]  /*7cb0*/  FFMA R15, R27, R20, R19 ;  /* 0x000000141b0f7223 */ /* 0x000fe20000000013 */
[----:B------:R1:W-:Y:S01]  /*7cc0*/  STSM.16.M88.4 [R75+0x2400], R4 ;  /* 0x002400044b007844 */ /* 0x0003e20000000200 */
[----:B------:R-:W-:Y:S02]  /*7cd0*/  F2FP.TF32.F32.PACK_B R8, R8 ;  /* 0x00000008ff08723e */ /* 0x000fe400024050ff */
[----:B------:R-:W-:Y:S02]  /*7ce0*/  F2FP.TF32.F32.PACK_B R9, R9 ;  /* 0x00000009ff09723e */ /* 0x000fe400024050ff */
[----:B------:R-:W-:Y:S02]  /*7cf0*/  F2FP.TF32.F32.PACK_B R10, R10 ;  /* 0x0000000aff0a723e */ /* 0x000fe400024050ff */
[----:B------:R-:W-:Y:S02]  /*7d00*/  F2FP.TF32.F32.PACK_B R11, R11 ;  /* 0x0000000bff0b723e */ /* 0x000fe400024050ff */
[----:B------:R-:W-:Y:S02]  /*7d10*/  F2FP.TF32.F32.PACK_B R12, R12 ;  /* 0x0000000cff0c723e */ /* 0x000fe400024050ff */
[----:B------:R-:W-:Y:S01]  /*7d20*/  F2FP.TF32.F32.PACK_B R13, R13 ;  /* 0x0000000dff0d723e */ /* 0x000fe200024050ff */
[----:B------:R1:W-:Y:S01]  /*7d30*/  STSM.16.M88.4 [R78+0x2000], R8 ;  /* 0x002000084e007844 */ /* 0x0003e20000000200 */
[----:B------:R-:W-:Y:S02]  /*7d40*/  F2FP.TF32.F32.PACK_B R14, R14 ;  /* 0x0000000eff0e723e */ /* 0x000fe400024050ff */
[----:B------:R-:W-:Y:S05]  /*7d50*/  F2FP.TF32.F32.PACK_B R15, R15 ;  /* 0x0000000fff0f723e */ /* 0x000fea00024050ff */
[----:B------:R1:W-:Y:S01]  /*7d60*/  STSM.16.M88.4 [R79+0x2000], R12 ;  /* 0x0020000c4f007844 */ /* 0x0003e20000000200 */
        /* <DEDUP_REMOVED lines=8> */
[----:B------:R-:W-:Y:S02]  /*7df0*/  UIADD3 UR4, UP0, UPT, UR54, 0x680, URZ ;  /* 0x0000068036047890 */ /* 0x000fe4000ff1e0ff */
[----:B------:R-:W-:Y:S02]  /*7e00*/  UIADD3 UR9, UPT, UPT, UR49, 0x20, URZ ;  /* 0x0000002031097890 */ /* 0x000fe4000fffe0ff */
[----:B------:R-:W-:Y:S02]  /*7e10*/  UIADD3 UR8, UPT, UPT, UR43, 0x2400, URZ ;  /* 0x000024002b087890 */ /* 0x000fe4000fffe0ff */
[----:B------:R-:W-:Y:S01]  /*7e20*/  UIADD3.X UR5, UPT, UPT, URZ, UR55, URZ, UP0, !UPT ;  /* 0x00000037ff057290 */ /* 0x000fe200087fe4ff */
[----:B------:R-:W-:Y:S01]  /*7e30*/  UMOV UR10, UR50 ;  /* 0x00000032000a7c82 */ /* 0x000fe20008000000 */
[----:B------:R-:W-:Y:S07]  /*7e40*/  UMOV UR11, UR36 ;  /* 0x00000024000b7c82 */ /* 0x000fee0008000000 */
[----:B------:R2:W-:Y:S01]  /*7e50*/  UTMASTG.3D [UR8], [UR4] ;  /* 0x00000008040073b5 */ /* 0x0005e20008010000 */
[----:B------:R0:W-:Y:S01]  /*7e60*/  UTMACMDFLUSH ;  /* 0x00000000000079b7 */ /* 0x0001e20000000000 */
[----:B--2---:R-:W-:Y:S04]  /*7e70*/  DEPBAR.LE SB0, 0x1 ;  /* 0x000080400000791a */ /* 0x004fe80000000000 */
.L_x_121:
[----:B------:R-:W-:Y:S05]  /*7e80*/  BSYNC.RECONVERGENT B0 ;  /* 0x0000000000007941 */ /* 0x000fea0003800200 */
.L_x_120:
[----:B------:R-:W-:Y:S01]  /*7e90*/  BAR.SYNC.DEFER_BLOCKING 0x1, 0x80 ;  /* 0x0042000000007b1d */ /* 0x000fe20000010000 */
[----:B------:R-:W-:Y:S04]  /*7ea0*/  UIADD3 UR4, UPT, UPT, UR47, 0x1, URZ ;  /* 0x000000012f047890 */ /* 0x000fe8000fffe0ff */
[----:B------:R-:W-:Y:S04]  /*7eb0*/  UISETP.NE.AND UP0, UPT, UR4, 0x4, UPT ;  /* 0x000000040400788c */ /* 0x000fe8000bf05270 */
[----:B------:R-:W-:Y:S01]  /*7ec0*/  USEL UR46, UR4, URZ, UP0 ;  /* 0x000000ff042e7287 */ /* 0x000fe20008000000 */
[----:B------:R2:W-:Y:S01]  /*7ed0*/  @P6 SYNCS.ARRIVE.TRANS64.RED.A1T0 RZ, [R83+URZ], RZ ;  /* 0x000000ff53ff69a7 */ /* 0x0005e200081004ff */
[----:B------:R-:W-:Y:S01]  /*7ee0*/  BSSY B1, `(.L_x_122) ;  /* 0x0000018000017945 */ /* 0x000fe20003800000 */
[----:B------:R-:W3:Y:S02]  /*7ef0*/  @P6 SYNCS.PHASECHK.TRANS64.TRYWAIT P0, [R84+URZ+0x20], R85 ;  /* 0x00002055540065a7 */ /* 0x000ee400080011ff */
[----:B---3--:R-:W-:Y:S01]  /*7f00*/  @P6 SEL R80, RZ, 0x1, !P0 ;  /* 0x00000001ff506807 */ /* 0x008fe20004000000 */
[----:B--2---:R-:W-:Y:S06]  /*7f10*/  @!P6 BRA `(.L_x_123) ;  /* 0x000000000050e947 */ /* 0x004fec0003800000 */
[----:B------:R-:W-:Y:S01]  /*7f20*/  ISETP.NE.AND P1, PT, R81, RZ, PT ;  /* 0x000000ff5100720c */ /* 0x000fe20003f25270 */
[----:B------:R-:W-:Y:S01]  /*7f30*/  BSSY B0, `(.L_x_124) ;  /* 0x000000a000007945 */ /* 0x000fe20003800000 */
[----:B------:R-:W-:Y:S11]  /*7f40*/  ISETP.NE.AND P0, PT, R80, RZ, PT ;  /* 0x000000ff5000720c */ /* 0x000ff60003f05270 */
[----:B------:R-:W-:Y:S04]  /*7f50*/  @P1 IMAD R3, R34, 0x2000, R35 ;  /* 0x0000200022031824 */ /* 0x000fe800078e0223 */
[----:B------:R-:W-:Y:S05]  /*7f60*/  @P1 VIADD R2, R3, UR43 ;  /* 0x0000002b03021c36 */ /* 0x000fea0008000000 */
[----:B------:R-:W-:Y:S01]  /*7f70*/  @P1 IADD3 R0, PT, PT, R82, R2, RZ ;  /* 0x0000000252001210 */ /* 0x000fe20007ffe0ff */
[----:B------:R-:W-:Y:S01]  /*7f80*/  @P1 IMAD.IADD R2, R67, 0x1, R2 ;  /* 0x0000000143021824 */ /* 0x000fe200078e0202 */
[----:B------:R-:W-:Y:S06]  /*7f90*/  @P0 BRA `(.L_x_125) ;  /* 0x00000000000c0947 */ /* 0x000fec0003800000 */
[----:B-1----:R-:W-:Y:S04]  /*7fa0*/  SHF.L.U32 R5, RZ, 0x1f, RZ ;  /* 0x0000001fff057819 */ /* 0x002fe800000006ff */
[----:B------:R-:W1:Y:S02]  /*7fb0*/  SYNCS.PHASECHK.TRANS64.TRYWAIT P0, [R84+URZ+0x20], R5 ;  /* 0x00002005540075a7 */ /* 0x000e6400080011ff */
[----:B-1----:R-:W-:Y:S05]  /*7fc0*/  @!P0 BRA `(.L_x_126) ;  /* 0x0000004400ec8947 */ /* 0x002fea0003800000 */
.L_x_125:
[----:B------:R-:W-:Y:S05]  /*7fd0*/  BSYNC B0 ;  /* 0x0000000000007941 */ /* 0x000fea0003800000 */
.L_x_124:
[----:B------:R-:W-:Y:S02]  /*7fe0*/  ISETP.NE.AND P0, PT, R81, RZ, PT ;  /* 0x000000ff5100720c */ /* 0x000fe40003f05270 */
[----:B------:R-:W-:Y:S11]  /*7ff0*/  IADD3 R34, PT, PT, R34, 0x1, RZ ;  /* 0x0000000122227810 */ /* 0x000ff60007ffe0ff */
[----:B-1----:R-:W-:Y:S01]  /*8000*/  @P0 IMAD.IADD R4, R67, 0x1, R0 ;  /* 0x0000000143040824 */ /* 0x002fe200078e0200 */
[----:B------:R-:W-:Y:S05]  /*8010*/  @P0 WARPSYNC.ALL ;  /* 0x0000000000000948 */ /* 0x000fea0003800000 */
[----:B------:R2:W3:Y:S04]  /*8020*/  @P0 LDSM.16.M88.4 R48, [R3+UR43+0x400] ;  /* 0x0004002b0330083b */ /* 0x0004e80008000200 */
[----:B------:R2:W4:Y:S04]  /*8030*/  @P0 LDSM.16.M88.4 R44, [R2+0x400] ;  /* 0x00040000022c083b */ /* 0x0005280000000200 */
[----:B------:R2:W1:Y:S04]  /*8040*/  @P0 LDSM.16.M88.4 R40, [R0+0x400] ;  /* 0x000400000028083b */ /* 0x0004680000000200 */
[----:B------:R2:W1:Y:S02]  /*8050*/  @P0 LDSM.16.M88.4 R36, [R4+0x400] ;  /* 0x000400000424083b */ /* 0x0004640000000200 */
.L_x_123:
[----:B------:R-:W-:Y:S05]  /*8060*/  BSYNC B1 ;  /* 0x0000000000017941 */ /* 0x000fea0003800000 */
.L_x_122:
[----:B--2---:R-:W-:Y:S05]  /*8070*/  VIADD R3, R25, 0x40 ;  /* 0x0000004019037836 */ /* 0x004fea0000000000 */
[----:B------:R-:W-:Y:S04]  /*8080*/  SHF.R.U32.HI R3, RZ, 0x15, R3 ;  /* 0x00000015ff037819 */ /* 0x000fe80000011603 */
[----:B------:R-:W-:Y:S11]  /*8090*/  LOP3.LUT P0, RZ, R3, 0x3, R58, 0x48, !PT ;  /* 0x0000000303ff7812 */ /* 0x000ff6000780483a */
[----:B------:R-:W-:Y:S02]  /*80a0*/  @!UPT UIADD3 URZ, UPT, UPT, URZ, URZ, URZ ;  /* 0x000000fffffff290 */ /* 0x000fe4000fffe0ff */
[----:B------:R-:W-:Y:S05]  /*80b0*/  @!P0 BRA `(.L_x_127) ;  /* 0x0000000000408947 */ /* 0x000fea0003800000 */
[----:B------:R-:W2:Y:S01]  /*80c0*/  LDCU.64 UR8, c[0x4][0x70] ;  /* 0x01000e00ff0877ac */ /* 0x000ea20008000a00 */
[----:B------:R-:W-:Y:S01]  /*80d0*/  MOV R3, 0x0 ;  /* 0x0000000000037802 */ /* 0x000fe20000000f00 */
[----:B-1----:R-:W-:Y:S02]  /*80e0*/  HFMA2 R12, -RZ, RZ, 0, 5.9604644775390625e-08 ;  /* 0x00000001ff0c7431 */ /* 0x002fe400000001ff */
[----:B------:R-:W-:Y:S02]  /*80f0*/  IMAD.MOV.U32 R8, RZ, RZ, 0x192 ;  /* 0x00000192ff087424 */ /* 0x000fe400078e00ff */
[----:B------:R-:W-:Y:S01]  /*8100*/  IMAD.MOV.U32 R13, RZ, RZ, RZ ;  /* 0x000000ffff0d7224 */ /* 0x000fe200078e00ff */
[----:B------:R-:W1:Y:S01]  /*8110*/  LDCU.64 UR6, c[0x4][0x78] ;  /* 0x01000f00ff0677ac */ /* 0x000e620008000a00 */
[----:B------:R-:W3:Y:S01]  /*8120*/  LDC.64 R2, c[0x4][R3] ;  /* 0x0100000003027b82 */ /* 0x000ee20000000a00 */
[----:B------:R-:W5:Y:S01]  /*8130*/  LDCU.64 UR4, c[0x4][0x10] ;  /* 0x01000200ff0477ac */ /* 0x000f620008000a00 */
[----:B--2---:R-:W-:Y:S01]  /*8140*/  MOV R5, UR9 ;  /* 0x0000000900057c02 */ /* 0x004fe20008000f00 */
[----:B------:R-:W-:Y:S01]  /*8150*/  IMAD.U32 R4, RZ, RZ, UR8 ;  /* 0x00000008ff047e24 */ /* 0x000fe2000f8e00ff */
[----:B-1----:R-:W-:Y:S01]  /*8160*/  MOV R7, UR7 ;  /* 0x0000000700077c02 */ /* 0x002fe20008000f00 */
[----:B------:R-:W-:Y:S01]  /*8170*/  IMAD.U32 R6, RZ, RZ, UR6 ;  /* 0x00000006ff067e24 */ /* 0x000fe2000f8e00ff */
[----:B-----5:R-:W-:Y:S01]  /*8180*/  MOV R11, UR5 ;  /* 0x00000005000b7c02 */ /* 0x020fe20008000f00 */
[----:B------:R-:W-:Y:S02]  /*8190*/  IMAD.U32 R10, RZ, RZ, UR4 ;  /* 0x00000004ff0a7e24 */ /* 0x000fe4000f8e00ff */
[----:B------:R-:W-:Y:S07]  /*81a0*/  LEPC R20, `(.L_x_127) ;  /* 0x000000001014794e */ /* 0x000fee0000000000 */
[----:B---34-:R-:W-:Y:S05]  /*81b0*/  CALL.ABS.NOINC R2 ;  /* 0x0000000002007343 */ /* 0x018fea0003c00000 */
.L_x_127:
[----:B---3--:R-:W-:Y:S01]  /*81c0*/  LOP3.LUT R20, R48, 0xffffe000, RZ, 0xc0, !PT ;  /* 0xffffe00030147812 */ /* 0x008fe200078ec0ff */
[----:B------:R-:W-:Y:S05]  /*81d0*/  WARPSYNC.ALL ;  /* 0x0000000000007948 */ /* 0x000fea0003800000 */
[----:B------:R-:W-:Y:S01]  /*81e0*/  R2UR UR4, R25 ;  /* 0x00000000190472ca */ /* 0x000fe200000e0000 */
[----:B------:R-:W-:Y:S01]  /*81f0*/  IMAD.U32 R84, RZ, RZ, UR46 ;  /* 0x0000002eff547e24 */ /* 0x000fe2000f8e00ff */
[----:B------:R-:W-:Y:S01]  /*8200*/  LOP3.LUT R21, R49, 0xffffe000, RZ, 0xc0, !PT ;  /* 0xffffe00031157812 */ /* 0x000fe200078ec0ff */
[----:B------:R-:W-:Y:S01]  /*8210*/  IMAD.U32 R83, RZ, RZ, UR52 ;  /* 0x00000034ff537e24 */ /* 0x000fe2000f8e00ff */
[----:B------:R-:W-:Y:S01]  /*8220*/  LOP3.LUT R26, R51, 0xffffe000, RZ, 0xc0, !PT ;  /* 0xffffe000331a7812 */ /* 0x000fe200078ec0ff */
[----:B------:R-:W-:Y:S01]  /*8230*/  BSSY.RECONVERGENT B0, `(.L_x_128) ;  /* 0x000005b000007945 */ /* 0x000fe20003800200 */
[----:B----4-:R-:W-:Y:S02]  /*8240*/  LOP3.LUT R33, R44, 0xffffe000, RZ, 0xc0, !PT ;  /* 0xffffe0002c217812 */ /* 0x010fe400078ec0ff */
[----:B------:R-:W-:Y:S02]  /*8250*/  LOP3.LUT R32, R45, 0xffffe000, RZ, 0xc0, !PT ;  /* 0xffffe0002d207812 */ /* 0x000fe400078ec0ff */
[----:B------:R-:W-:Y:S02]  /*8260*/  ISETP.NE.AND P6, PT, R74, RZ, PT ;  /* 0x000000ff4a00720c */ /* 0x000fe40003fc5270 */
[----:B------:R-:W-:Y:S01]  /*8270*/  ISETP.NE.AND P0, PT, R69, RZ, PT ;  /* 0x000000ff4500720c */ /* 0x000fe20003f05270 */
[----:B-1----:R-:W1:Y:S10]  /*8280*/  LDTM.16dp128bit.x8 R4, tmem[UR4+0x40] ;  /* 0x00004004000479ee */ /* 0x002e740008180000 */
[----:B------:R-:W-:Y:S02]  /*8290*/  @P6 LEA R84, R84, UR43, 0x3 ;  /* 0x0000002b54546c11 */ /* 0x000fe4000f8e18ff */
[----:B------:R-:W-:Y:S03]  /*82a0*/  @P6 SHF.L.U32 R85, RZ, 0x1f, RZ ;  /* 0x0000001fff556819 */ /* 0x000fe600000006ff */
[----:B------:R-:W-:Y:S05]  /*82b0*/  @P6 VIADD R84, R84, 0x40 ;  /* 0x0000004054546836 */ /* 0x000fea0000000000 */
[----:B------:R-:W-:Y:S02]  /*82c0*/  @P6 PRMT R83, R83, 0x654, R84 ;  /* 0x0000065453536816 */ /* 0x000fe40000000054 */
[----:B------:R-:W-:Y:S01]  /*82d0*/  LEA R84, R34, UR43, 0x3 ;  /* 0x0000002b22547c11 */ /* 0x000fe2000f8e18ff */
[C---:B-1----:R-:W-:Y:S01]  /*82e0*/  FMUL R0, R24.reuse, R4 ;  /* 0x0000000418007220 */ /* 0x042fe20000400000 */
        /* <DEDUP_REMOVED lines=79> */
.L_x_129:
[----:B------:R-:W-:Y:S05]  /*87e0*/  BSYNC.RECONVERGENT B0 ;  /* 0x0000000000007941 */ /* 0x000fea0003800200 */
.L_x_128:
[----:B------:R-:W-:Y:S01]  /*87f0*/  BAR.SYNC.DEFER_BLOCKING 0x1, 0x80 ;  /* 0x0042000000007b1d */ /* 0x000fe20000010000 */
[----:B------:R-:W-:Y:S04]  /*8800*/  UIADD3 UR4, UPT, UPT, UR46, 0x1, URZ ;  /* 0x000000012e047890 */ /* 0x000fe8000fffe0ff */
[----:B------:R-:W-:Y:S04]  /*8810*/  UISETP.NE.AND UP0, UPT, UR4, 0x4, UPT ;  /* 0x000000040400788c */ /* 0x000fe8000bf05270 */
[----:B------:R-:W-:Y:S01]  /*8820*/  USEL UR44, UR4, URZ, UP0 ;  /* 0x000000ff042c7287 */ /* 0x000fe20008000000 */
[----:B------:R2:W-:Y:S01]  /*8830*/  @P6 SYNCS.ARRIVE.TRANS64.RED.A1T0 RZ, [R83+URZ], RZ ;  /* 0x000000ff53ff69a7 */ /* 0x0005e200081004ff */
[----:B------:R-:W-:Y:S01]  /*8840*/  BSSY B1, `(.L_x_130) ;  /* 0x000001d000017945 */ /* 0x000fe20003800000 */
[----:B------:R-:W3:Y:S01]  /*8850*/  @P6 SYNCS.PHASECHK.TRANS64.TRYWAIT P0, [R84+URZ+0x20], R85 ;  /* 0x00002055540065a7 */ /* 0x000ee200080011ff */
[----:B--2---:R-:W-:Y:S01]  /*8860*/  HFMA2 R83, -RZ, RZ, 0, 0 ;  /* 0x00000000ff537431 */ /* 0x004fe200000001ff */
[----:B---3--:R-:W-:Y:S01]  /*8870*/  @P6 SEL R80, RZ, 0x1, !P0 ;  /* 0x00000001ff506807 */ /* 0x008fe20004000000 */
[----:B------:R-:W-:Y:S06]  /*8880*/  @!P6 BRA `(.L_x_131) ;  /* 0x000000000060e947 */ /* 0x000fec0003800000 */
        /* <DEDUP_REMOVED lines=11> */
.L_x_133:
[----:B------:R-:W-:Y:S05]  /*8940*/  BSYNC B0 ;  /* 0x0000000000007941 */ /* 0x000fea0003800000 */
.L_x_132:
[----:B------:R-:W-:Y:S01]  /*8950*/  ISETP.NE.AND P0, PT, R81, RZ, PT ;  /* 0x000000ff5100720c */ /* 0x000fe20003f05270 */
[----:B------:R-:W-:Y:S11]  /*8960*/  VIADD R34, R34, 0x1 ;  /* 0x0000000122227836 */ /* 0x000ff60000000000 */
[----:B------:R-:W-:Y:S01]  /*8970*/  @!UPT UIADD3 URZ, UPT, UPT, URZ, URZ, URZ ;  /* 0x000000fffffff290 */ /* 0x000fe2000fffe0ff */
[----:B-1----:R-:W-:Y:S01]  /*8980*/  @P0 IMAD.IADD R4, R67, 0x1, R0 ;  /* 0x0000000143040824 */ /* 0x002fe200078e0200 */
[----:B------:R-:W-:Y:S05]  /*8990*/  @P0 WARPSYNC.ALL ;  /* 0x0000000000000948 */ /* 0x000fea0003800000 */
[----:B------:R2:W3:Y:S04]  /*89a0*/  @P0 LDSM.16.M88.4 R48, [R3+UR43+0x400] ;  /* 0x0004002b0330083b */ /* 0x0004e80008000200 */
[----:B------:R2:W4:Y:S04]  /*89b0*/  @P0 LDSM.16.M88.4 R44, [R2+0x400] ;  /* 0x00040000022c083b */ /* 0x0005280000000200 */
[----:B------:R2:W1:Y:S04]  /*89c0*/  @P0 LDSM.16.M88.4 R40, [R0+0x400] ;  /* 0x000400000028083b */ /* 0x0004680000000200 */
[----:B------:R2:W1:Y:S01]  /*89d0*/  @P0 LDSM.16.M88.4 R36, [R4+0x400] ;  /* 0x000400000424083b */ /* 0x0004620000000200 */
[C---:B------:R-:W-:Y:S04]  /*89e0*/  ISETP.NE.AND P0, PT, R34.reuse, 0x4, PT ;  /* 0x000000042200780c */ /* 0x040fe80003f05270 */
[----:B------:R-:W-:Y:S02]  /*89f0*/  SEL R34, R34, RZ, P0 ;  /* 0x000000ff22227207 */ /* 0x000fe40000000000 */
[----:B------:R-:W-:Y:S02]  /*8a00*/  SEL R83, RZ, 0x1, P0 ;  /* 0x00000001ff537807 */ /* 0x000fe40000000000 */
.L_x_131:
[----:B------:R-:W-:Y:S05]  /*8a10*/  BSYNC B1 ;  /* 0x0000000000017941 */ /* 0x000fea0003800000 */
.L_x_130:
        /* <DEDUP_REMOVED lines=21> */
.L_x_135:
        /* <DEDUP_REMOVED lines=14> */
[----:B------:R-:W-:Y:S03]  /*8c50*/  @P6 SHF.L.U32 R86, R83, 0x1f, RZ ;  /* 0x0000001f53566819 */ /* 0x000fe600000006ff */
        /* <DEDUP_REMOVED lines=83> */
.L_x_137:
[----:B------:R-:W-:Y:S05]  /*9190*/  BSYNC.RECONVERGENT B0 ;  /* 0x0000000000007941 */ /* 0x000fea0003800200 */
.L_x_136:
        /* <DEDUP_REMOVED lines=17> */
[----:B-1----:R-:W-:Y:S04]  /*92b0*/  SHF.L.U32 R4, R83, 0x1f, RZ ;  /* 0x0000001f53047819 */ /* 0x002fe800000006ff */
[----:B------:R-:W1:Y:S02]  /*92c0*/  SYNCS.PHASECHK.TRANS64.TRYWAIT P0, [R85+URZ+0x20], R4 ;  /* 0x00002004550075a7 */ /* 0x000e6400080011ff */
[----:B-1----:R-:W-:Y:S05]  /*92d0*/  @!P0 BRA `(.L_x_142) ;  /* 0x0000003400508947 */ /* 0x002fea0003800000 */
.L_x_141:
[----:B------:R-:W-:Y:S05]  /*92e0*/  BSYNC B0 ;  /* 0x0000000000007941 */ /* 0x000fea0003800000 */
.L_x_140:
        /* <DEDUP_REMOVED lines=10> */
[----:B------:R-:W-:Y:S02]  /*9390*/  SEL R6, RZ, 0x1, P0 ;  /* 0x00000001ff067807 */ /* 0x000fe40000000000 */
[----:B------:R-:W-:Y:S02]  /*93a0*/  SEL R34, R34, RZ, P0 ;  /* 0x000000ff22227207 */ /* 0x000fe40000000000 */
[----:B------:R-:W-:Y:S02]  /*93b0*/  LOP3.LUT R83, R83, R6, RZ, 0x3c, !PT ;  /* 0x0000000653537212 */ /* 0x000fe400078e3cff */
.L_x_139:
[----:B------:R-:W-:Y:S05]  /*93c0*/  BSYNC B1 ;  /* 0x0000000000017941 */ /* 0x000fea0003800000 */
.L_x_138:
        /* <DEDUP_REMOVED lines=21> */
.L_x_143:
        /* <DEDUP_REMOVED lines=89> */
[----:B------:R-:W-:Y:S02]  /*9ab0*/  UIADD3 UR4, UPT, UPT, UR43, 0x400, URZ ;  /* 0x000004002b047890 */ /* 0x000fe4000fffe0ff */
[----:B------:R-:W-:Y:S01]  /*9ac0*/  UIADD3 UR9, UPT, UPT, UR49, 0x80, URZ ;  /* 0x0000008031097890 */ /* 0x000fe2000fffe0ff */
[----:B------:R-:W-:Y:S01]  /*9ad0*/  UMOV UR10, UR50 ;  /* 0x00000032000a7c82 */ /* 0x000fe20008000000 */
[----:B------:R-:W-:Y:S02]  /*9ae0*/  UMOV UR11, UR36 ;  /* 0x00000024000b7c82 */ /* 0x000fe40008000000 */
        /* <DEDUP_REMOVED lines=8> */
.L_x_145:
[----:B------:R-:W-:Y:S05]  /*9b70*/  BSYNC.RECONVERGENT B0 ;  /* 0x0000000000007941 */ /* 0x000fea0003800200 */
.L_x_144:
        /* <DEDUP_REMOVED lines=20> */
.L_x_149:
[----:B------:R-:W-:Y:S05]  /*9cc0*/  BSYNC B0 ;  /* 0x0000000000007941 */ /* 0x000fea0003800000 */
.L_x_148:
        /* <DEDUP_REMOVED lines=13> */
.L_x_147:
[----:B------:R-:W-:Y:S05]  /*9da0*/  BSYNC B1 ;  /* 0x0000000000017941 */ /* 0x000fea0003800000 */
.L_x_146:
        /* <DEDUP_REMOVED lines=21> */
.L_x_151:
        /* <DEDUP_REMOVED lines=98> */
.L_x_153:
[----:B------:R-:W-:Y:S05]  /*a520*/  BSYNC.RECONVERGENT B0 ;  /* 0x0000000000007941 */ /* 0x000fea0003800200 */
.L_x_152:
        /* <DEDUP_REMOVED lines=20> */
.L_x_157:
[----:B------:R-:W-:Y:S05]  /*a670*/  BSYNC B0 ;  /* 0x0000000000007941 */ /* 0x000fea0003800000 */
.L_x_156:
        /* <DEDUP_REMOVED lines=13> */
.L_x_155:
[----:B------:R-:W-:Y:S05]  /*a750*/  BSYNC B1 ;  /* 0x0000000000017941 */ /* 0x000fea0003800000 */
.L_x_154:
        /* <DEDUP_REMOVED lines=21> */
.L_x_159:
        /* <DEDUP_REMOVED lines=98> */
.L_x_161:
[----:B------:R-:W-:Y:S05]  /*aed0*/  BSYNC.RECONVERGENT B0 ;  /* 0x0000000000007941 */ /* 0x000fea0003800200 */
.L_x_160:
        /* <DEDUP_REMOVED lines=17> */
[----:B------:R-:W-:Y:S04]  /*aff0*/  SHF.L.U32 R2, R83, 0x1f, RZ ;  /* 0x0000001f53027819 */ /* 0x000fe800000006ff */
[----:B------:R-:W2:Y:S02]  /*b000*/  SYNCS.PHASECHK.TRANS64.TRYWAIT P0, [R85+URZ+0x20], R2 ;  /* 0x00002002550075a7 */ /* 0x000ea400080011ff */
[----:B--2---:R-:W-:Y:S05]  /*b010*/  @!P0 BRA `(.L_x_166) ;  /* 0x00000018003c8947 */ /* 0x004fea0003800000 */
.L_x_165:
[----:B------:R-:W-:Y:S05]  /*b020*/  BSYNC B0 ;  /* 0x0000000000007941 */ /* 0x000fea0003800000 */
.L_x_164:
[----:B------:R-:W-:Y:S11]  /*b030*/  ISETP.NE.AND P0, PT, R81, RZ, PT ;  /* 0x000000ff5100720c */ /* 0x000ff60003f05270 */
[----:B------:R-:W-:Y:S02]  /*b040*/  @!UPT UIADD3 URZ, UPT, UPT, URZ, URZ, URZ ;  /* 0x000000fffffff290 */ /* 0x000fe4000fffe0ff */
[----:B--2---:R-:W-:Y:S01]  /*b050*/  @P0 IADD3 R2, PT, PT, R67, R82, RZ ;  /* 0x0000005243020210 */ /* 0x004fe20007ffe0ff */
[----:B------:R-:W-:Y:S05]  /*b060*/  @P0 WARPSYNC.ALL ;  /* 0x0000000000000948 */ /* 0x000fea0003800000 */
[----:B------:R2:W3:Y:S04]  /*b070*/  @P0 LDSM.16.M88.4 R48, [R34+UR43+0x400] ;  /* 0x0004002b2230083b */ /* 0x0004e80008000200 */
[----:B------:R2:W4:Y:S04]  /*b080*/  @P0 LDSM.16.M88.4 R44, [R0+0x400] ;  /* 0x00040000002c083b */ /* 0x0005280000000200 */
[----:B------:R2:W1:Y:S04]  /*b090*/  @P0 LDSM.16.M88.4 R40, [R82+0x400] ;  /* 0x000400005228083b */ /* 0x0004680000000200 */
[----:B------:R2:W1:Y:S02]  /*b0a0*/  @P0 LDSM.16.M88.4 R36, [R2+0x400] ;  /* 0x000400000224083b */ /* 0x0004640000000200 */
.L_x_163:
[----:B------:R-:W-:Y:S05]  /*b0b0*/  BSYNC B1 ;  /* 0x0000000000017941 */ /* 0x000fea0003800000 */
.L_x_162:
        /* <DEDUP_REMOVED lines=11> */
[----:B--2---:R-:W2:Y:S01]  /*b170*/  LDC.64 R2, c[0x4][R3] ;  /* 0x0100000003027b82 */ /* 0x004ea20000000a00 */
[----:B------:R-:W3:Y:S01]  /*b180*/  LDCU.64 UR4, c[0x4][0x10] ;  /* 0x01000200ff0477ac */ /* 0x000ee20008000a00 */
[----:B-----5:R-:W-:Y:S01]  /*b190*/  MOV R5, UR9 ;  /* 0x0000000900057c02 */ /* 0x020fe20008000f00 */
[----:B------:R-:W-:Y:S01]  /*b1a0*/  IMAD.U32 R4, RZ, RZ, UR8 ;  /* 0x00000008ff047e24 */ /* 0x000fe2000f8e00ff */
[----:B-1----:R-:W-:Y:S01]  /*b1b0*/  MOV R7, UR7 ;  /* 0x0000000700077c02 */ /* 0x002fe20008000f00 */
[----:B------:R-:W-:Y:S01]  /*b1c0*/  IMAD.U32 R6, RZ, RZ, UR6 ;  /* 0x00000006ff067e24 */ /* 0x000fe2000f8e00ff */
[----:B---3--:R-:W-:Y:S01]  /*b1d0*/  MOV R11, UR5 ;  /* 0x00000005000b7c02 */ /* 0x008fe20008000f00 */
[----:B------:R-:W-:Y:S02]  /*b1e0*/  IMAD.U32 R10, RZ, RZ, UR4 ;  /* 0x00000004ff0a7e24 */ /* 0x000fe4000f8e00ff */
[----:B------:R-:W-:Y:S07]  /*b1f0*/  LEPC R20, `(.L_x_167) ;  /* 0x000000001014794e */ /* 0x000fee0000000000 */
[----:B--2-4-:R-:W-:Y:S05]  /*b200*/  CALL.ABS.NOINC R2 ;  /* 0x0000000002007343 */ /* 0x014fea0003c00000 */
.L_x_167:
[----:B------:R-:W-:Y:S01]  /*b210*/  ISETP.NE.AND P0, PT, R69, RZ, PT ;  /* 0x000000ff4500720c */ /* 0x000fe20003f05270 */
[----:B------:R-:W-:Y:S05]  /*b220*/  WARPSYNC.ALL ;  /* 0x0000000000007948 */ /* 0x000fea0003800000 */
[----:B------:R-:W-:Y:S01]  /*b230*/  R2UR UR4, R25 ;  /* 0x00000000190472ca */ /* 0x000fe200000e0000 */
[----:B------:R-:W-:Y:S01]  /*b240*/  BSSY.RECONVERGENT B0, `(.L_x_168) ;  /* 0x000005c000007945 */ /* 0x000fe20003800200 */
[----:B--23--:R-:W-:Y:S02]  /*b250*/  LOP3.LUT R0, R48, 0xffffe000, RZ, 0xc0, !PT ;  /* 0xffffe00030007812 */ /* 0x00cfe400078ec0ff */
[----:B------:R-:W-:Y:S02]  /*b260*/  LOP3.LUT R2, R49, 0xffffe000, RZ, 0xc0, !PT ;  /* 0xffffe00031027812 */ /* 0x000fe400078ec0ff */
[----:B------:R-:W-:Y:S02]  /*b270*/  LOP3.LUT R3, R50, 0xffffe000, RZ, 0xc0, !PT ;  /* 0xffffe00032037812 */ /* 0x000fe400078ec0ff */
[----:B------:R-:W-:Y:S02]  /*b280*/  LOP3.LUT R20, R51, 0xffffe000, RZ, 0xc0, !PT ;  /* 0xffffe00033147812 */ /* 0x000fe400078ec0ff */
[----:B----4-:R-:W-:Y:S02]  /*b290*/  LOP3.LUT R21, R44, 0xffffe000, RZ, 0xc0, !PT ;  /* 0xffffe0002c157812 */ /* 0x010fe400078ec0ff */
[----:B------:R-:W-:Y:S01]  /*b2a0*/  LOP3.LUT R26, R45, 0xffffe000, RZ, 0xc0, !PT ;  /* 0xffffe0002d1a7812 */ /* 0x000fe200078ec0ff */
[----:B-1----:R-:W1:Y:S01]  /*b2b0*/  LDTM.16dp128bit.x8 R4, tmem[UR4+0xe0] ;  /* 0x0000e004000479ee */ /* 0x002e620008180000 */
[----:B------:R-:W-:Y:S01]  /*b2c0*/  R2UR UR4, R77 ;  /* 0x000000004d0472ca */ /* 0x000fe200000e0000 */
[----:B------:R-:W-:Y:S01]  /*b2d0*/  NOP ;  /* 0x0000000000007918 */ /* 0x000fe20000000000 */
[----:B------:R-:W-:Y:S02]  /*b2e0*/  LOP3.LUT R29, R46, 0xffffe000, RZ, 0xc0, !PT ;  /* 0xffffe0002e1d7812 */ /* 0x000fe400078ec0ff */
[----:B------:R-:W-:Y:S02]  /*b2f0*/  LOP3.LUT R28, R47, 0xffffe000, RZ, 0xc0, !PT ;  /* 0xffffe0002f1c7812 */ /* 0x000fe400078ec0ff */
[----:B------:R-:W-:Y:S02]  /*b300*/  LOP3.LUT R31, R40, 0xffffe000, RZ, 0xc0, !PT ;  /* 0xffffe000281f7812 */ /* 0x000fe400078ec0ff */
[----:B------:R-:W-:Y:S02]  /*b310*/  LOP3.LUT R30, R41, 0xffffe000, RZ, 0xc0, !PT ;  /* 0xffffe000291e7812 */ /* 0x000fe400078ec0ff */
[----:B------:R-:W-:Y:S02]  /*b320*/  LOP3.LUT R33, R42, 0xffffe000, RZ, 0xc0, !PT ;  /* 0xffffe0002a217812 */ /* 0x000fe400078ec0ff */
[----:B------:R-:W-:Y:S01]  /*b330*/  LOP3.LUT R32, R43, 0xffffe000, RZ, 0xc0, !PT ;  /* 0xffffe0002b207812 */ /* 0x000fe200078ec0ff */
[----:B------:R-:W-:Y:S01]  /*b340*/  UIADD3 UR4, UPT, UPT, UR4, 0xb0, URZ ;  /* 0x000000b004047890 */ /* 0x000fe2000fffe0ff */
[----:B------:R-:W-:Y:S02]  /*b350*/  LOP3.LUT R35, R36, 0xffffe000, RZ, 0xc0, !PT ;  /* 0xffffe00024237812 */ /* 0x000fe400078ec0ff */
[----:B------:R-:W-:Y:S01]  /*b360*/  LOP3.LUT R34, R37, 0xffffe000, RZ, 0xc0, !PT ;  /* 0xffffe00025227812 */ /* 0x000fe200078ec0ff */
[----:B------:R-:W-:Y:S01]  /*b370*/  UPRMT UR4, UR52, 0x654, UR4 ;  /* 0x0000065434047896 */ /* 0x000fe20008000004 */
[----:B------:R-:W-:Y:S02]  /*b380*/  LOP3.LUT R37, R38, 0xffffe000, RZ, 0xc0, !PT ;  /* 0xffffe00026257812 */ /* 0x000fe400078ec0ff */
[----:B------:R-:W-:Y:S01]  /*b390*/  LOP3.LUT R36, R39, 0xffffe000, RZ, 0xc0, !PT ;  /* 0xffffe00027247812 */ /* 0x000fe200078ec0ff */
[C---:B-1----:R-:W-:Y:S01]  /*b3a0*/  FMUL R4, R24.reuse, R4 ;  /* 0x0000000418047220 */ /* 0x042fe20000400000 */
[C---:B------:R-:W-:Y:S01]  /*b3b0*/  FMUL R5, R24.reuse, R5 ;  /* 0x0000000518057220 */ /* 0x040fe20000400000 */
[C---:B------:R-:W-:Y:S01]  /*b3c0*/  FMUL R6, R24.reuse, R6 ;  /* 0x0000000618067220 */ /* 0x040fe20000400000 */
[C---:B------:R-:W-:Y:S01]  /*b3d0*/  FMUL R7, R24.reuse, R7 ;  /* 0x0000000718077220 */ /* 0x040fe20000400000 */
[C---:B------:R-:W-:Y:S01]  /*b3e0*/  FFMA R4, R27.reuse, R0, R4 ;  /* 0x000000001b047223 */ /* 0x040fe20000000004 */
[C---:B------:R-:W-:Y:S01]  /*b3f0*/  FMUL R8, R24.reuse, R8 ;  /* 0x0000000818087220 */ /* 0x040fe20000400000 */
[C---:B------:R-:W-:Y:S01]  /*b400*/  FFMA R5, R27.reuse, R2, R5 ;  /* 0x000000021b057223 */ /* 0x040fe20000000005 */
[C---:B------:R-:W-:Y:S01]  /*b410*/  FMUL R9, R24.reuse, R9 ;  /* 0x0000000918097220 */ /* 0x040fe20000400000 */
[C---:B------:R-:W-:Y:S01]  /*b420*/  FFMA R6, R27.reuse, R3, R6 ;  /* 0x000000031b067223 */ /* 0x040fe20000000006 */
[----:B------:R-:W-:Y:S01]  /*b430*/  F2FP.TF32.F32.PACK_B R4, R4 ;  /* 0x00000004ff04723e */ /* 0x000fe200024050ff */
[C---:B------:R-:W-:Y:S01]  /*b440*/  FMUL R10, R24.reuse, R10 ;  /* 0x0000000a180a7220 */ /* 0x040fe20000400000 */
[----:B------:R-:W-:Y:S01]  /*b450*/  F2FP.TF32.F32.PACK_B R5, R5 ;  /* 0x00000005ff05723e */ /* 0x000fe200024050ff */
[C---:B------:R-:W-:Y:S01]  /*b460*/  FFMA R7, R27.reuse, R20, R7 ;  /* 0x000000141b077223 */ /* 0x040fe20000000007 */
[C---:B------:R-:W-:Y:S01]  /*b470*/  FMUL R11, R24.reuse, R11 ;  /* 0x0000000b180b7220 */ /* 0x040fe20000400000 */
        /* <DEDUP_REMOVED lines=8> */
[----:B------:R-:W-:Y:S01]  /*b500*/  F2FP.TF32.F32.PACK_B R6, R6 ;  /* 0x00000006ff06723e */ /* 0x000fe200024050ff */
[C---:B------:R-:W-:Y:S01]  /*b510*/  FFMA R12, R27.reuse, R31, R12 ;  /* 0x0000001f1b0c7223 */ /* 0x040fe2000000000c */
[----:B------:R-:W-:Y:S01]  /*b520*/  F2FP.TF32.F32.PACK_B R7, R7 ;  /* 0x00000007ff07723e */ /* 0x000fe200024050ff */
[C---:B------:R-:W-:Y:S01]  /*b530*/  FMUL R16, R24.reuse, R16 ;  /* 0x0000001018107220 */ /* 0x040fe20000400000 */
[C---:B------:R-:W-:Y:S01]  /*b540*/  FFMA R13, R27.reuse, R30, R13 ;  /* 0x0000001e1b0d7223 */ /* 0x040fe2000000000d */
[C---:B------:R-:W-:Y:S01]  /*b550*/  FMUL R17, R24.reuse, R17 ;  /* 0x0000001118117220 */ /* 0x040fe20000400000 */
[C---:B------:R-:W-:Y:S01]  /*b560*/  FFMA R14, R27.reuse, R33, R14 ;  /* 0x000000211b0e7223 */ /* 0x040fe2000000000e */
[C---:B------:R-:W-:Y:S01]  /*b570*/  FMUL R18, R24.reuse, R18 ;  /* 0x0000001218127220 */ /* 0x040fe20000400000 */
[C---:B------:R-:W-:Y:S01]  /*b580*/  FFMA R15, R27.reuse, R32, R15 ;  /* 0x000000201b0f7223 */ /* 0x040fe2000000000f */
[----:B------:R-:W-:Y:S01]  /*b590*/  FMUL R19, R24, R19 ;  /* 0x0000001318137220 */ /* 0x000fe20000400000 */
[----:B------:R-:W-:Y:S01]  /*b5a0*/  F2FP.TF32.F32.PACK_B R8, R8 ;  /* 0x00000008ff08723e */ /* 0x000fe200024050ff */
[C---:B------:R-:W-:Y:S01]  /*b5b0*/  FFMA R16, R27.reuse, R35, R16 ;  /* 0x000000231b107223 */ /* 0x040fe20000000010 */
[----:B------:R-:W-:Y:S01]  /*b5c0*/  F2FP.TF32.F32.PACK_B R9, R9 ;  /* 0x00000009ff09723e */ /* 0x000fe200024050ff */
[----:B------:R-:W-:Y:S01]  /*b5d0*/  SYNCS.ARRIVE.TRANS64.RED.A1T0 RZ, [UR4], RZ ;  /* 0x000000ffffff79a7 */ /* 0x000fe20008100404 */
[----:B------:R1:W-:Y:S01]  /*b5e0*/  STSM.16.M88.4 [R76+0x6400], R4 ;  /* 0x006400044c007844 */ /* 0x0003e20000000200 */
[----:B------:R-:W-:Y:S01]  /*b5f0*/  F2FP.TF32.F32.PACK_B R10, R10 ;  /* 0x0000000aff0a723e */ /* 0x000fe200024050ff */
[C---:B------:R-:W-:Y:S01]  /*b600*/  FFMA R17, R27.reuse, R34, R17 ;  /* 0x000000221b117223 */ /* 0x040fe20000000011 */
[----:B------:R-:W-:Y:S01]  /*b610*/  F2FP.TF32.F32.PACK_B R11, R11 ;  /* 0x0000000bff0b723e */ /* 0x000fe200024050ff */
[C---:B------:R-:W-:Y:S01]  /*b620*/  FFMA R18, R27.reuse, R37, R18 ;  /* 0x000000251b127223 */ /* 0x040fe20000000012 */
[----:B------:R-:W-:Y:S01]  /*b630*/  FFMA R19, R27, R36, R19 ;  /* 0x000000241b137223 */ /* 0x000fe20000000013 */
[----:B------:R-:W-:Y:S02]  /*b640*/  F2FP.TF32.F32.PACK_B R12, R12 ;  /* 0x0000000cff0c723e */ /* 0x000fe400024050ff */
[----:B------:R1:W-:Y:S01]  /*b650*/  STSM.16.M88.4 [R75+0x6400], R8 ;  /* 0x006400084b007844 */ /* 0x0003e20000000200 */
        /* <DEDUP_REMOVED lines=26> */
.L_x_169:
[----:B------:R-:W-:Y:S05]  /*b800*/  BSYNC.RECONVERGENT B0 ;  /* 0x0000000000007941 */ /* 0x000fea0003800200 */
.L_x_168:
[----:B------:R-:W-:Y:S01]  /*b810*/  BAR.SYNC.DEFER_BLOCKING 0x1, 0x80 ;  /* 0x0042000000007b1d */ /* 0x000fe20000010000 */
[----:B------:R-:W-:Y:S01]  /*b820*/  UISETP.NE.AND UP0, UPT, UR53, -0x8, UPT ;  /* 0xfffffff83500788c */ /* 0x000fe2000bf05270 */
[----:B------:R-:W-:Y:S08]  /*b830*/  IADD3 R0, PT, PT, R22, 0x1, RZ ;  /* 0x0000000116007810 */ /* 0x000ff00007ffe0ff */
[----:B------:R-:W-:Y:S05]  /*b840*/  BRA.U !UP0, `(.L_x_170) ;  /* 0x0000000108287547 */ /* 0x000fea000b800000 */
[----:B------:R-:W-:Y:S01]  /*b850*/  ISETP.NE.AND P0, PT, R74, RZ, PT ;  /* 0x000000ff4a00720c */ /* 0x000fe20003f05270 */
[----:B------:R-:W-:Y:S01]  /*b860*/  IMAD.U32 R3, RZ, RZ, UR47 ;  /* 0x0000002fff037e24 */ /* 0x000fe2000f8e00ff */
[----:B------:R-:W-:Y:S01]  /*b870*/  UIADD3 UR4, UPT, UPT, UR47, 0x1, URZ ;  /* 0x000000012f047890 */ /* 0x000fe2000fffe0ff */
[----:B------:R-:W-:Y:S03]  /*b880*/  IMAD.U32 R2, RZ, RZ, UR52 ;  /* 0x00000034ff027e24 */ /* 0x000fe6000f8e00ff */
[----:B------:R-:W-:Y:S04]  /*b890*/  UISETP.NE.AND UP0, UPT, UR4, 0x4, UPT ;  /* 0x000000040400788c */ /* 0x000fe8000bf05270 */
[----:B------:R-:W-:Y:S03]  /*b8a0*/  USEL UR47, UR4, URZ, UP0 ;  /* 0x000000ff042f7287 */ /* 0x000fe60008000000 */
[----:B------:R-:W-:Y:S05]  /*b8b0*/  @P0 LEA R3, R3, UR43, 0x3 ;  /* 0x0000002b03030c11 */ /* 0x000fea000f8e18ff */
[----:B------:R-:W-:Y:S05]  /*b8c0*/  @P0 VIADD R3, R3, 0x40 ;  /* 0x0000004003030836 */ /* 0x000fea0000000000 */
[----:B------:R-:W-:Y:S04]  /*b8d0*/  @P0 PRMT R2, R2, 0x654, R3 ;  /* 0x0000065402020816 */ /* 0x000fe80000000003 */
[----:B------:R2:W-:Y:S03]  /*b8e0*/  @P0 SYNCS.ARRIVE.TRANS64.RED.A1T0 RZ, [R2+URZ], RZ ;  /* 0x000000ff02ff09a7 */ /* 0x0005e600081004ff */
.L_x_170:
[----:B------:R-:W-:Y:S01]  /*b8f0*/  R2UR UR6, R73 ;  /* 0x00000000490672ca */ /* 0x000fe200000e0000 */
[----:B------:R-:W-:Y:S01]  /*b900*/  UIADD3 UR53, UPT, UPT, UR53, 0x8, URZ ;  /* 0x0000000835357890 */ /* 0x000fe2000fffe0ff */
[----:B------:R-:W-:Y:S02]  /*b910*/  R2UR UR5, R59 ;  /* 0x000000003b0572ca */ /* 0x000fe400000e0000 */
[----:B------:R-:W-:Y:S02]  /*b920*/  R2UR UR4, R60 ;  /* 0x000000003c0472ca */ /* 0x000fe400000e0000 */
[----:B------:R-:W-:Y:S02]  /*b930*/  R2UR UR36, R72 ;  /* 0x00000000482472ca */ /* 0x000fe400000e0000 */
[----:B------:R-:W-:Y:S02]  /*b940*/  ISETP.NE.AND P0, PT, R64, 0x2, PT ;  /* 0x000000024000780c */ /* 0x000fe40003f05270 */
[----:B------:R-:W-:Y:S02]  /*b950*/  ISETP.NE.AND P1, PT, R0, 0x4, PT ;  /* 0x000000040000780c */ /* 0x000fe40003f25270 */
[----:B--2---:R-:W-:Y:S01]  /*b960*/  SEL R2, RZ, 0x1, P0 ;  /* 0x00000001ff027807 */ /* 0x004fe20000000000 */
[----:B------:R-:W-:Y:S01]  /*b970*/  UISETP.NE.AND UP0, UPT, UR6, URZ, UPT ;  /* 0x000000ff0600728c */ /* 0x000fe2000bf05270 */
[----:B------:R-:W-:Y:S01]  /*b980*/  SEL R3, RZ, 0x1, P1 ;  /* 0x00000001ff037807 */ /* 0x000fe20000800000 */
[----:B------:R-:W-:Y:S01]  /*b990*/  UIADD3 UR20, UPT, UPT, UR37, UR5, URZ ;  /* 0x0000000525147290 */ /* 0x000fe2000fffe0ff */
[----:B------:R-:W-:Y:S01]  /*b9a0*/  LOP3.LUT R65, R65, R2, RZ, 0x3c, !PT ;  /* 0x0000000241417212 */ /* 0x000fe200078e3cff */
[----:B------:R-:W-:Y:S01]  /*b9b0*/  UIADD3 UR16, UPT, UPT, UR38, UR4, URZ ;  /* 0x0000000426107290 */ /* 0x000fe2000fffe0ff */
[----:B------:R-:W-:Y:S02]  /*b9c0*/  LOP3.LUT R66, R66, R3, RZ, 0x3c, !PT ;  /* 0x0000000342427212 */ /* 0x000fe400078e3cff */
[----:B------:R-:W-:Y:S02]  /*b9d0*/  SEL R64, R64, RZ, P0 ;  /* 0x000000ff40407207 */ /* 0x000fe40000000000 */
[----:B------:R-:W-:Y:S01]  /*b9e0*/  SEL R22, R0, RZ, P1 ;  /* 0x000000ff00167207 */ /* 0x000fe20000800000 */
[----:B------:R-:W-:Y:S06]  /*b9f0*/  BRA.U UP0, `(.L_x_171) ;  /* 0xffffffa100d47547 */ /* 0x000fec000b83ffff */
[----:B------:R-:W-:-:S13]  /*ba00*/  R2UR UR4, R61 ;  /* 0x000000003d0472ca */ /* 0x000fda00000e0000 */
[----:B------:R-:W-:-:S09]  /*ba10*/  UISETP.NE.AND UP0, UPT, UR4, URZ, UPT ;  /* 0x000000ff0400728c */ /* 0x000fd2000bf05270 */
[----:B------:R-:W-:Y:S05]  /*ba20*/  BRA.U !UP0, `(.L_x_172) ;  /* 0x0000000108487547 */ /* 0x000fea000b800000 */
[----:B------:R-:W2:Y:S02]  /*ba30*/  LDCU.64 UR4, c[0x0][0x890] ;  /* 0x00011200ff0477ac */ /* 0x000ea40008000a00 */
[----:B--2---:R-:W-:-:S04]  /*ba40*/  UISETP.NE.U32.AND UP0, UPT, UR4, URZ, UPT ;  /* 0x000000ff0400728c */ /* 0x004fc8000bf05070 */
[----:B------:R-:W-:-:S09]  /*ba50*/  UISETP.NE.AND.EX UP0, UPT, UR5, URZ, UPT, UP0 ;  /* 0x000000ff0500728c */ /* 0x000fd2000bf05300 */
[----:B------:R-:W-:Y:S05]  /*ba60*/  BRA.U UP0, `(.L_x_173) ;  /* 0x00000001000c7547 */ /* 0x000fea000b800000 */
[----:B------:R-:W-:-:S13]  /*ba70*/  FSETP.NEU.AND P0, PT, R27, RZ, PT ;  /* 0x000000ff1b00720b */ /* 0x000fda0003f0d000 */
[----:B------:R-:W-:Y:S05]  /*ba80*/  @!P0 EXIT ;  /* 0x000000000000894d */ /* 0x000fea0003800000 */
[----:B------:R-:W-:Y:S05]  /*ba90*/  BRA `(.L_x_172) ;  /* 0x00000000002c7947 */ /* 0x000fea0003800000 */
.L_x_173:
[----:B------:R-:W-:Y:S01]  /*baa0*/  ISETP.NE.AND P0, PT, R63, RZ, PT ;  /* 0x000000ff3f00720c */ /* 0x000fe20003f05270 */
[----:B------:R-:W-:-:S12]  /*bab0*/  BSSY.RECONVERGENT B0, `(.L_x_172) ;  /* 0x0000009000007945 */ /* 0x000fd80003800200 */
[----:B------:R-:W-:Y:S05]  /*bac0*/  @P0 BRA `(.L_x_174) ;  /* 0x0000000000140947 */ /* 0x000fea0003800000 */
[----:B------:R-:W2:Y:S02]  /*bad0*/  LDCU.64 UR4, c[0x0][0x888] ;  /* 0x00011100ff0477ac */ /* 0x000ea40008000a00 */
[----:B--2---:R-:W-:-:S04]  /*bae0*/  ISETP.NE.U32.AND P0, PT, RZ, UR4, PT ;  /* 0x00000004ff007c0c */ /* 0x004fc8000bf05070 */
[----:B------:R-:W-:-:S13]  /*baf0*/  ISETP.NE.AND.EX P0, PT, RZ, UR5, PT, P0 ;  /* 0x00000005ff007c0c */ /* 0x000fda000bf05300 */
[----:B------:R-:W-:Y:S05]  /*bb00*/  @!P0 EXIT ;  /* 0x000000000000894d */ /* 0x000fea0003800000 */
[----:B------:R-:W-:Y:S05]  /*bb10*/  BRA `(.L_x_175) ;  /* 0x0000000000087947 */ /* 0x000fea0003800000 */
.L_x_174:
[----:B------:R-:W-:-:S13]  /*bb20*/  FSETP.NEU.AND P0, PT, R27, RZ, PT ;  /* 0x000000ff1b00720b */ /* 0x000fda0003f0d000 */
[----:B------:R-:W-:Y:S05]  /*bb30*/  @!P0 EXIT ;  /* 0x000000000000894d */ /* 0x000fea0003800000 */
.L_x_175:
[----:B------:R-:W-:Y:S05]  /*bb40*/  BSYNC.RECONVERGENT B0 ;  /* 0x0000000000007941 */ /* 0x000fea0003800200 */
.L_x_172:
[----:B------:R-:W-:Y:S01]  /*bb50*/  ULEA UR4, UR47, UR43, 0x3 ;  /* 0x0000002b2f047291 */ /* 0x000fe2000f8e18ff */
[----:B------:R-:W-:-:S04]  /*bb60*/  DEPBAR.LE SB0, 0x0 ;  /* 0x000080000000791a */ /* 0x000fc80000000000 */
[----:B------:R-:W-:-:S04]  /*bb70*/  UIADD3 UR4, UPT, UPT, UR4, 0x40, URZ ;  /* 0x0000004004047890 */ /* 0x000fc8000fffe0ff */
[----:B------:R-:W-:-:S09]  /*bb80*/  UPRMT UR4, UR52, 0x654, UR4 ;  /* 0x0000065434047896 */ /* 0x000fd20008000004 */
[----:B------:R-:W-:Y:S01]  /*bb90*/  SYNCS.ARRIVE.TRANS64.RED.A1T0 RZ, [UR4], RZ ;  /* 0x000000ffffff79a7 */ /* 0x000fe20008100404 */
[----:B------:R-:W-:Y:S05]  /*bba0*/  EXIT ;  /* 0x000000000000794d */ /* 0x000fea0003800000 */
.L_x_24:
[----:B---3--:R3:W4:Y:S02]  /*bbb0*/  SYNCS.PHASECHK.TRANS64.TRYWAIT P0, [R3+URZ+0xe0], R2 ;  /* 0x0000e002030075a7 */ /* 0x00872400080011ff */
[----:B----4-:R-:W-:Y:S05]  /*bbc0*/  @!P0 NANOSLEEP.SYNCS 0x989680 ;  /* 0x009896800000895d */ /* 0x010fea0003900000 */
[----:B------:R-:W4:Y:S02]  /*bbd0*/  @!P0 SYNCS.PHASECHK.TRANS64 P0, [R3+URZ+0xe0], R2 ;  /* 0x0000e002030085a7 */ /* 0x000f2400080010ff */
[----:B----4-:R-:W-:Y:S05]  /*bbe0*/  @!P0 BRA `(.L_x_24) ;  /* 0xfffffffc00f08947 */ /* 0x010fea000383ffff */
[----:B------:R-:W-:Y:S05]  /*bbf0*/  BRA `(.L_x_176) ;  /* 0xffffff5c00a47947 */ /* 0x000fea000383ffff */
.L_x_27:
[----:B--2---:R-:W-:-:S07]  /*bc00*/  MOV R0, UR33 ;  /* 0x0000002100007c02 */ /* 0x004fce0008000f00 */
.L_x_177:
[----:B--2---:R2:W3:Y:S02]  /*bc10*/  SYNCS.PHASECHK.TRANS64.TRYWAIT P0, [R0+URZ+0x10], R3 ;  /* 0x00001003000075a7 */ /* 0x0044e400080011ff */
[----:B---3--:R-:W-:Y:S05]  /*bc20*/  @!P0 NANOSLEEP.SYNCS 0x989680 ;  /* 0x009896800000895d */ /* 0x008fea0003900000 */
[----:B------:R-:W3:Y:S02]  /*bc30*/  @!P0 SYNCS.PHASECHK.TRANS64 P0, [R0+URZ+0x10], R3 ;  /* 0x00001003000085a7 */ /* 0x000ee400080010ff */
[----:B---3--:R-:W-:Y:S05]  /*bc40*/  @!P0 BRA `(.L_x_177) ;  /* 0xfffffffc00f08947 */ /* 0x008fea000383ffff */
[----:B------:R-:W-:Y:S05]  /*bc50*/  BRA `(.L_x_26) ;  /* 0xffffff5c00f07947 */ /* 0x000fea000383ffff */
.L_x_36:
[----:B-1----:R-:W-:-:S07]  /*bc60*/  MOV R0, UR33 ;  /* 0x0000002100007c02 */ /* 0x002fce0008000f00 */
.L_x_178:
[----:B-1----:R1:W2:Y:S02]  /*bc70*/  SYNCS.PHASECHK.TRANS64.TRYWAIT P0, [R0+URZ+0x10], R3 ;  /* 0x00001003000075a7 */ /* 0x0022a400080011ff */
[----:B--2---:R-:W-:Y:S05]  /*bc80*/  @!P0 NANOSLEEP.SYNCS 0x989680 ;  /* 0x009896800000895d */ /* 0x004fea0003900000 */
[----:B------:R-:W2:Y:S02]  /*bc90*/  @!P0 SYNCS.PHASECHK.TRANS64 P0, [R0+URZ+0x10], R3 ;  /* 0x00001003000085a7 */ /* 0x000ea400080010ff */
[----:B--2---:R-:W-:Y:S05]  /*bca0*/  @!P0 BRA `(.L_x_178) ;  /* 0xfffffffc00f08947 */ /* 0x004fea000383ffff */
[----:B------:R-:W-:Y:S05]  /*bcb0*/  BRA `(.L_x_35) ;  /* 0xffffff6000fc7947 */ /* 0x000fea000383ffff */
.L_x_43:
[----:B-1----:R1:W4:Y:S02]  /*bcc0*/  SYNCS.PHASECHK.TRANS64.TRYWAIT P0, [R3+URZ+0x70], R0 ;  /* 0x00007000030075a7 */ /* 0x00232400080011ff */
[----:B----4-:R-:W-:Y:S05]  /*bcd0*/  @!P0 NANOSLEEP.SYNCS 0x989680 ;  /* 0x009896800000895d */ /* 0x010fea0003900000 */
[----:B------:R-:W4:Y:S02]  /*bce0*/  @!P0 SYNCS.PHASECHK.TRANS64 P0, [R3+URZ+0x70], R0 ;  /* 0x00007000030085a7 */ /* 0x000f2400080010ff */
[----:B----4-:R-:W-:Y:S05]  /*bcf0*/  @!P0 BRA `(.L_x_43) ;  /* 0xfffffffc00f08947 */ /* 0x010fea000383ffff */
[----:B------:R-:W-:Y:S05]  /*bd00*/  BRA `(.L_x_179) ;  /* 0xffffff6400e87947 */ /* 0x000fea000383ffff */
.L_x_47:
[----:B-1----:R-:W-:-:S07]  /*bd10*/  MOV R0, UR4 ;  /* 0x0000000400007c02 */ /* 0x002fce0008000f00 */
.L_x_180:
[----:B-1----:R1:W2:Y:S02]  /*bd20*/  SYNCS.PHASECHK.TRANS64.TRYWAIT P0, [R0+URZ], R3 ;  /* 0x00000003000075a7 */ /* 0x0022a400080011ff */
[----:B--2---:R-:W-:Y:S05]  /*bd30*/  @!P0 NANOSLEEP.SYNCS 0x989680 ;  /* 0x009896800000895d */ /* 0x004fea0003900000 */
[----:B------:R-:W2:Y:S02]  /*bd40*/  @!P0 SYNCS.PHASECHK.TRANS64 P0, [R0+URZ], R3 ;  /* 0x00000003000085a7 */ /* 0x000ea400080010ff */
[----:B--2---:R-:W-:Y:S05]  /*bd50*/  @!P0 BRA `(.L_x_180) ;  /* 0xfffffffc00f08947 */ /* 0x004fea000383ffff */
[----:B------:R-:W-:Y:S05]  /*bd60*/  BRA `(.L_x_181) ;  /* 0xffffff6c00947947 */ /* 0x000fea000383ffff */
.L_x_50:
[----:B--2---:R2:W3:Y:S02]  /*bd70*/  SYNCS.PHASECHK.TRANS64.TRYWAIT P0, [R2+URZ+0xd0], R5 ;  /* 0x0000d005020075a7 */ /* 0x0044e400080011ff */
[----:B---3--:R-:W-:Y:S05]  /*bd80*/  @!P0 NANOSLEEP.SYNCS 0x989680 ;  /* 0x009896800000895d */ /* 0x008fea0003900000 */
[----:B------:R-:W3:Y:S02]  /*bd90*/  @!P0 SYNCS.PHASECHK.TRANS64 P0, [R2+URZ+0xd0], R5 ;  /* 0x0000d005020085a7 */ /* 0x000ee400080010ff */
[----:B---3--:R-:W-:Y:S05]  /*bda0*/  @!P0 BRA `(.L_x_50) ;  /* 0xfffffffc00f08947 */ /* 0x008fea000383ffff */
[----:B------:R-:W-:Y:S05]  /*bdb0*/  BRA `(.L_x_182) ;  /* 0xffffff6c00f07947 */ /* 0x000fea000383ffff */
.L_x_51:
[----:B------:R-:W-:-:S07]  /*bdc0*/  MOV R2, UR4 ;  /* 0x0000000400027c02 */ /* 0x000fce0008000f00 */
.L_x_183:
[----:B--2---:R2:W3:Y:S02]  /*bdd0*/  SYNCS.PHASECHK.TRANS64.TRYWAIT P0, [R2+URZ+0x80], R5 ;  /* 0x00008005020075a7 */ /* 0x0044e400080011ff */
[----:B---3--:R-:W-:Y:S05]  /*bde0*/  @!P0 NANOSLEEP.SYNCS 0x989680 ;  /* 0x009896800000895d */ /* 0x008fea0003900000 */
[----:B------:R-:W3:Y:S02]  /*bdf0*/  @!P0 SYNCS.PHASECHK.TRANS64 P0, [R2+URZ+0x80], R5 ;  /* 0x00008005020085a7 */ /* 0x000ee400080010ff */
[----:B---3--:R-:W-:Y:S05]  /*be00*/  @!P0 BRA `(.L_x_183) ;  /* 0xfffffffc00f08947 */ /* 0x008fea000383ffff */
[----:B------:R-:W-:Y:S05]  /*be10*/  BRA `(.L_x_184) ;  /* 0xffffff7000007947 */ /* 0x000fea000383ffff */
.L_x_52:
[----:B--2---:R2:W3:Y:S02]  /*be20*/  SYNCS.PHASECHK.TRANS64.TRYWAIT P1, [R2+URZ+0x70], R5 ;  /* 0x00007005020075a7 */ /* 0x0044e400080211ff */
[----:B---3--:R-:W-:Y:S05]  /*be30*/  @!P1 NANOSLEEP.SYNCS 0x989680 ;  /* 0x009896800000995d */ /* 0x008fea0003900000 */
[----:B------:R-:W3:Y:S02]  /*be40*/  @!P1 SYNCS.PHASECHK.TRANS64 P1, [R2+URZ+0x70], R5 ;  /* 0x00007005020095a7 */ /* 0x000ee400080210ff */
[----:B---3--:R-:W-:Y:S05]  /*be50*/  @!P1 BRA `(.L_x_52) ;  /* 0xfffffffc00f09947 */ /* 0x008fea000383ffff */
[----:B------:R-:W-:Y:S05]  /*be60*/  BRA `(.L_x_185) ;  /* 0xffffff7000307947 */ /* 0x000fea000383ffff */
.L_x_55:
[----:B------:R-:W-:-:S07]  /*be70*/  MOV R0, UR4 ;  /* 0x0000000400007c02 */ /* 0x000fce0008000f00 */
.L_x_186:
[----:B--2---:R2:W3:Y:S02]  /*be80*/  SYNCS.PHASECHK.TRANS64.TRYWAIT P0, [R0+URZ+0x80], R3 ;  /* 0x00008003000075a7 */ /* 0x0044e400080011ff */
[----:B---3--:R-:W-:Y:S05]  /*be90*/  @!P0 NANOSLEEP.SYNCS 0x989680 ;  /* 0x009896800000895d */ /* 0x008fea0003900000 */
[----:B------:R-:W3:Y:S02]  /*bea0*/  @!P0 SYNCS.PHASECHK.TRANS64 P0, [R0+URZ+0x80], R3 ;  /* 0x00008003000085a7 */ /* 0x000ee400080010ff */
[----:B---3--:R-:W-:Y:S05]  /*beb0*/  @!P0 BRA `(.L_x_186) ;  /* 0xfffffffc00f08947 */ /* 0x008fea000383ffff */
[----:B------:R-:W-:Y:S05]  /*bec0*/  BRA `(.L_x_54) ;  /* 0xffffff7000847947 */ /* 0x000fea000383ffff */
.L_x_62:
[----:B-1----:R1:W2:Y:S02]  /*bed0*/  SYNCS.PHASECHK.TRANS64.TRYWAIT P1, [R0+URZ+0x70], R5 ;  /* 0x00007005000075a7 */ /* 0x0022a400080211ff */
[----:B--2---:R-:W-:Y:S05]  /*bee0*/  @!P1 NANOSLEEP.SYNCS 0x989680 ;  /* 0x009896800000995d */ /* 0x004fea0003900000 */
[----:B------:R-:W2:Y:S02]  /*bef0*/  @!P1 SYNCS.PHASECHK.TRANS64 P1, [R0+URZ+0x70], R5 ;  /* 0x00007005000095a7 */ /* 0x000ea400080210ff */
[----:B--2---:R-:W-:Y:S05]  /*bf00*/  @!P1 BRA `(.L_x_62) ;  /* 0xfffffffc00f09947 */ /* 0x004fea000383ffff */
[----:B------:R-:W-:Y:S05]  /*bf10*/  BRA `(.L_x_187) ;  /* 0xffffff7800187947 */ /* 0x000fea000383ffff */
.L_x_63:
[----:B------:R-:W-:-:S07]  /*bf20*/  MOV R3, UR46 ;  /* 0x0000002e00037c02 */ /* 0x000fce0008000f00 */
.L_x_188:
[----:B-1----:R1:W2:Y:S02]  /*bf30*/  SYNCS.PHASECHK.TRANS64.TRYWAIT P0, [R3+URZ+0xb0], R0 ;  /* 0x0000b000030075a7 */ /* 0x0022a400080011ff */
[----:B--2---:R-:W-:Y:S05]  /*bf40*/  @!P0 NANOSLEEP.SYNCS 0x989680 ;  /* 0x009896800000895d */ /* 0x004fea0003900000 */
[----:B------:R-:W2:Y:S02]  /*bf50*/  @!P0 SYNCS.PHASECHK.TRANS64 P0, [R3+URZ+0xb0], R0 ;  /* 0x0000b000030085a7 */ /* 0x000ea400080010ff */
[----:B--2---:R-:W-:Y:S05]  /*bf60*/  @!P0 BRA `(.L_x_188) ;  /* 0xfffffffc00f08947 */ /* 0x004fea000383ffff */
[----:B------:R-:W-:Y:S05]  /*bf70*/  BRA `(.L_x_189) ;  /* 0xffffff7800687947 */ /* 0x000fea000383ffff */
.L_x_66:
[----:B------:R-:W-:Y:S07]  /*bf80*/  MOV R0, UR7 ;  /* 0x0000000700007c02 */ /* 0x000fee0008000f00 */
.L_x_190:
[----:B-1----:R1:W2:Y:S02]  /*bf90*/  SYNCS.PHASECHK.TRANS64.TRYWAIT P0, [R0+URZ], R3 ;  /* 0x00000003000075a7 */ /* 0x0022a400080011ff */
[----:B--2---:R-:W-:Y:S05]  /*bfa0*/  @!P0 NANOSLEEP.SYNCS 0x989680 ;  /* 0x009896800000895d */ /* 0x004fea0003900000 */
[----:B------:R-:W2:Y:S02]  /*bfb0*/  @!P0 SYNCS.PHASECHK.TRANS64 P0, [R0+URZ], R3 ;  /* 0x00000003000085a7 */ /* 0x000ea400080010ff */
[----:B--2---:R-:W-:Y:S05]  /*bfc0*/  @!P0 BRA `(.L_x_190) ;  /* 0xfffffffc00f08947 */ /* 0x004fea000383ffff */
[----:B------:R-:W-:Y:S05]  /*bfd0*/  BRA `(.L_x_65) ;  /* 0xffffff7800847947 */ /* 0x000fea000383ffff */
.L_x_69:
[----:B------:R-:W-:-:S07]  /*bfe0*/  MOV R0, UR4 ;  /* 0x0000000400007c02 */ /* 0x000fce0008000f00 */
.L_x_191:
[----:B--2---:R2:W4:Y:S02]  /*bff0*/  SYNCS.PHASECHK.TRANS64.TRYWAIT P0, [R0+URZ], R3 ;  /* 0x00000003000075a7 */ /* 0x00452400080011ff */
[----:B----4-:R-:W-:Y:S05]  /*c000*/  @!P0 NANOSLEEP.SYNCS 0x989680 ;  /* 0x009896800000895d */ /* 0x010fea0003900000 */
[----:B------:R-:W4:Y:S02]  /*c010*/  @!P0 SYNCS.PHASECHK.TRANS64 P0, [R0+URZ], R3 ;  /* 0x00000003000085a7 */ /* 0x000f2400080010ff */
[----:B----4-:R-:W-:Y:S05]  /*c020*/  @!P0 BRA `(.L_x_191) ;  /* 0xfffffffc00f08947 */ /* 0x010fea000383ffff */
[----:B------:R-:W-:Y:S05]  /*c030*/  BRA `(.L_x_192) ;  /* 0xffffff7c00b07947 */ /* 0x000fea000383ffff */
.L_x_70:
[----:B------:R-:W-:-:S07]  /*c040*/  MOV R0, UR5 ;  /* 0x0000000500007c02 */ /* 0x000fce0008000f00 */
.L_x_193:
[----:B-1----:R1:W2:Y:S02]  /*c050*/  SYNCS.PHASECHK.TRANS64.TRYWAIT P0, [R0+URZ], R3 ;  /* 0x00000003000075a7 */ /* 0x0022a400080011ff */
[----:B--2---:R-:W-:Y:S05]  /*c060*/  @!P0 NANOSLEEP.SYNCS 0x989680 ;  /* 0x009896800000895d */ /* 0x004fea0003900000 */
[----:B------:R-:W2:Y:S02]  /*c070*/  @!P0 SYNCS.PHASECHK.TRANS64 P0, [R0+URZ], R3 ;  /* 0x00000003000085a7 */ /* 0x000ea400080010ff */
[----:B--2---:R-:W-:Y:S05]  /*c080*/  @!P0 BRA `(.L_x_193) ;  /* 0xfffffffc00f08947 */ /* 0x004fea000383ffff */
[----:B------:R-:W-:Y:S05]  /*c090*/  BRA `(.L_x_194) ;  /* 0xffffff7c00bc7947 */ /* 0x000fea000383ffff */
.L_x_71:
[----:B------:R-:W-:-:S07]  /*c0a0*/  MOV R0, UR5 ;  /* 0x0000000500007c02 */ /* 0x000fce0008000f00 */
.L_x_195:
[----:B-1----:R1:W2:Y:S02]  /*c0b0*/  SYNCS.PHASECHK.TRANS64.TRYWAIT P0, [R0+URZ], R3 ;  /* 0x00000003000075a7 */ /* 0x0022a400080011ff */
[----:B--2---:R-:W-:Y:S05]  /*c0c0*/  @!P0 NANOSLEEP.SYNCS 0x989680 ;  /* 0x009896800000895d */ /* 0x004fea0003900000 */
[----:B------:R-:W2:Y:S02]  /*c0d0*/  @!P0 SYNCS.PHASECHK.TRANS64 P0, [R0+URZ], R3 ;  /* 0x00000003000085a7 */ /* 0x000ea400080010ff */
[----:B--2---:R-:W-:Y:S05]  /*c0e0*/  @!P0 BRA `(.L_x_195) ;  /* 0xfffffffc00f08947 */ /* 0x004fea000383ffff */
[----:B------:R-:W-:Y:S05]  /*c0f0*/  BRA `(.L_x_196) ;  /* 0xffffff7c00c87947 */ /* 0x000fea000383ffff */
.L_x_72:
[----:B------:R-:W-:-:S07]  /*c100*/  MOV R0, UR4 ;  /* 0x0000000400007c02 */ /* 0x000fce0008000f00 */
.L_x_197:
[----:B-1----:R1:W2:Y:S02]  /*c110*/  SYNCS.PHASECHK.TRANS64.TRYWAIT P0, [R0+URZ], R3 ;  /* 0x00000003000075a7 */ /* 0x0022a400080011ff */
[----:B--2---:R-:W-:Y:S05]  /*c120*/  @!P0 NANOSLEEP.SYNCS 0x989680 ;  /* 0x009896800000895d */ /* 0x004fea0003900000 */
[----:B------:R-:W2:Y:S02]  /*c130*/  @!P0 SYNCS.PHASECHK.TRANS64 P0, [R0+URZ], R3 ;  /* 0x00000003000085a7 */ /* 0x000ea400080010ff */
[----:B--2---:R-:W-:Y:S05]  /*c140*/  @!P0 BRA `(.L_x_197) ;  /* 0xfffffffc00f08947 */ /* 0x004fea000383ffff */
[----:B------:R-:W-:Y:S05]  /*c150*/  BRA `(.L_x_198) ;  /* 0xffffff7c00d47947 */ /* 0x000fea000383ffff */
.L_x_77:
[----:B---3--:R3:W4:Y:S02]  /*c160*/  SYNCS.PHASECHK.TRANS64.TRYWAIT P0, [R12+URZ+0x70], R9 ;  /* 0x000070090c0075a7 */ /* 0x00872400080011ff */
[----:B----4-:R-:W-:Y:S05]  /*c170*/  @!P0 NANOSLEEP.SYNCS 0x989680 ;  /* 0x009896800000895d */ /* 0x010fea0003900000 */
[----:B------:R-:W4:Y:S02]  /*c180*/  @!P0 SYNCS.PHASECHK.TRANS64 P0, [R12+URZ+0x70], R9 ;  /* 0x000070090c0085a7 */ /* 0x000f2400080010ff */
[----:B----4-:R-:W-:Y:S05]  /*c190*/  @!P0 BRA `(.L_x_77) ;  /* 0xfffffffc00f08947 */ /* 0x010fea000383ffff */
[----:B------:R-:W-:Y:S05]  /*c1a0*/  BRA `(.L_x_199) ;  /* 0xffffff8000ec7947 */ /* 0x000fea000383ffff */
.L_x_80:
[----:B------:R-:W-:Y:S07]  /*c1b0*/  MOV R0, UR21 ;  /* 0x0000001500007c02 */ /* 0x000fee0008000f00 */
.L_x_200:
[----:B-1----:R1:W3:Y:S02]  /*c1c0*/  SYNCS.PHASECHK.TRANS64.TRYWAIT P2, [R0+URZ+0x68], R9 ;  /* 0x00006809000075a7 */ /* 0x0022e400080411ff */
[----:B---3--:R-:W-:Y:S05]  /*c1d0*/  @!P2 NANOSLEEP.SYNCS 0x989680 ;  /* 0x009896800000a95d */ /* 0x008fea0003900000 */
[----:B------:R-:W3:Y:S02]  /*c1e0*/  @!P2 SYNCS.PHASECHK.TRANS64 P2, [R0+URZ+0x68], R9 ;  /* 0x000068090000a5a7 */ /* 0x000ee400080410ff */
[----:B---3--:R-:W-:Y:S05]  /*c1f0*/  @!P2 BRA `(.L_x_200) ;  /* 0xfffffffc00f0a947 */ /* 0x008fea000383ffff */
[----:B------:R-:W-:Y:S05]  /*c200*/  BRA `(.L_x_79) ;  /* 0xffffff8800587947 */ /* 0x000fea000383ffff */
.L_x_83:
[----:B------:R-:W-:Y:S07]  /*c210*/  MOV R9, UR21 ;  /* 0x0000001500097c02 */ /* 0x000fee0008000f00 */
.L_x_201:
[----:B-1----:R1:W3:Y:S02]  /*c220*/  SYNCS.PHASECHK.TRANS64.TRYWAIT P0, [R9+URZ+0x40], R10 ;  /* 0x0000400a090075a7 */ /* 0x0022e400080011ff */
[----:B---3--:R-:W-:Y:S05]  /*c230*/  @!P0 NANOSLEEP.SYNCS 0x989680 ;  /* 0x009896800000895d */ /* 0x008fea0003900000 */
[----:B------:R-:W3:Y:S02]  /*c240*/  @!P0 SYNCS.PHASECHK.TRANS64 P0, [R9+URZ+0x40], R10 ;  /* 0x0000400a090085a7 */ /* 0x000ee400080010ff */
[----:B---3--:R-:W-:Y:S05]  /*c250*/  @!P0 BRA `(.L_x_201) ;  /* 0xfffffffc00f08947 */ /* 0x008fea000383ffff */
[----:B------:R-:W-:Y:S05]  /*c260*/  BRA `(.L_x_202) ;  /* 0xffffff8800b47947 */ /* 0x000fea000383ffff */
.L_x_84:
[----:B------:R-:W-:Y:S07]  /*c270*/  MOV R9, UR21 ;  /* 0x0000001500097c02 */ /* 0x000fee0008000f00 */
.L_x_203:
[----:B-1----:R1:W3:Y:S02]  /*c280*/  SYNCS.PHASECHK.TRANS64.TRYWAIT P0, [R9+URZ+0x48], R10 ;  /* 0x0000480a090075a7 */ /* 0x0022e400080011ff */
[----:B---3--:R-:W-:Y:S05]  /*c290*/  @!P0 NANOSLEEP.SYNCS 0x989680 ;  /* 0x009896800000895d */ /* 0x008fea0003900000 */
[----:B------:R-:W3:Y:S02]  /*c2a0*/  @!P0 SYNCS.PHASECHK.TRANS64 P0, [R9+URZ+0x48], R10 ;  /* 0x0000480a090085a7 */ /* 0x000ee400080010ff */
[----:B---3--:R-:W-:Y:S05]  /*c2b0*/  @!P0 BRA `(.L_x_203) ;  /* 0xfffffffc00f08947 */ /* 0x008fea000383ffff */
[----:B------:R-:W-:Y:S05]  /*c2c0*/  BRA `(.L_x_204) ;  /* 0xffffff8800f47947 */ /* 0x000fea000383ffff */
.L_x_85:
[----:B------:R-:W-:Y:S07]  /*c2d0*/  MOV R9, UR21 ;  /* 0x0000001500097c02 */ /* 0x000fee0008000f00 */
.L_x_205:
[----:B-1----:R1:W3:Y:S02]  /*c2e0*/  SYNCS.PHASECHK.TRANS64.TRYWAIT P0, [R9+URZ+0x50], R10 ;  /* 0x0000500a090075a7 */ /* 0x0022e400080011ff */
[----:B---3--:R-:W-:Y:S05]  /*c2f0*/  @!P0 NANOSLEEP.SYNCS 0x989680 ;  /* 0x009896800000895d */ /* 0x008fea0003900000 */
[----:B------:R-:W3:Y:S02]  /*c300*/  @!P0 SYNCS.PHASECHK.TRANS64 P0, [R9+URZ+0x50], R10 ;  /* 0x0000500a090085a7 */ /* 0x000ee400080010ff */
[----:B---3--:R-:W-:Y:S05]  /*c310*/  @!P0 BRA `(.L_x_205) ;  /* 0xfffffffc00f08947 */ /* 0x008fea000383ffff */
[----:B------:R-:W-:Y:S05]  /*c320*/  BRA `(.L_x_206) ;  /* 0xffffff8c00387947 */ /* 0x000fea000383ffff */
.L_x_86:
[----:B------:R-:W-:Y:S07]  /*c330*/  MOV R9, UR21 ;  /* 0x0000001500097c02 */ /* 0x000fee0008000f00 */
.L_x_207:
[----:B-1----:R1:W3:Y:S02]  /*c340*/  SYNCS.PHASECHK.TRANS64.TRYWAIT P0, [R9+URZ+0x58], R10 ;  /* 0x0000580a090075a7 */ /* 0x0022e400080011ff */
[----:B---3--:R-:W-:Y:S05]  /*c350*/  @!P0 NANOSLEEP.SYNCS 0x989680 ;  /* 0x009896800000895d */ /* 0x008fea0003900000 */
[----:B------:R-:W3:Y:S02]  /*c360*/  @!P0 SYNCS.PHASECHK.TRANS64 P0, [R9+URZ+0x58], R10 ;  /* 0x0000580a090085a7 */ /* 0x000ee400080010ff */
[----:B---3--:R-:W-:Y:S05]  /*c370*/  @!P0 BRA `(.L_x_207) ;  /* 0xfffffffc00f08947 */ /* 0x008fea000383ffff */
[----:B------:R-:W-:Y:S05]  /*c380*/  BRA `(.L_x_208) ;  /* 0xffffff8c00807947 */ /* 0x000fea000383ffff */
.L_x_87:
[----:B------:R-:W-:Y:S07]  /*c390*/  MOV R0, UR21 ;  /* 0x0000001500007c02 */ /* 0x000fee0008000f00 */
.L_x_209:
[----:B-1----:R1:W3:Y:S02]  /*c3a0*/  SYNCS.PHASECHK.TRANS64.TRYWAIT P0, [R0+URZ+0x40], R9 ;  /* 0x00004009000075a7 */ /* 0x0022e400080011ff */
[----:B---3--:R-:W-:Y:S05]  /*c3b0*/  @!P0 NANOSLEEP.SYNCS 0x989680 ;  /* 0x009896800000895d */ /* 0x008fea0003900000 */
[----:B------:R-:W3:Y:S02]  /*c3c0*/  @!P0 SYNCS.PHASECHK.TRANS64 P0, [R0+URZ+0x40], R9 ;  /* 0x00004009000085a7 */ /* 0x000ee400080010ff */
[----:B---3--:R-:W-:Y:S05]  /*c3d0*/  @!P0 BRA `(.L_x_209) ;  /* 0xfffffffc00f08947 */ /* 0x008fea000383ffff */
[----:B------:R-:W-:Y:S05]  /*c3e0*/  BRA `(.L_x_210) ;  /* 0xffffff8c00cc7947 */ /* 0x000fea000383ffff */
.L_x_88:
[----:B------:R-:W-:Y:S07]  /*c3f0*/  MOV R0, UR21 ;  /* 0x0000001500007c02 */ /* 0x000fee0008000f00 */
.L_x_211:
[----:B-1----:R1:W3:Y:S02]  /*c400*/  SYNCS.PHASECHK.TRANS64.TRYWAIT P0, [R0+URZ+0x48], R9 ;  /* 0x00004809000075a7 */ /* 0x0022e400080011ff */
[----:B---3--:R-:W-:Y:S05]  /*c410*/  @!P0 NANOSLEEP.SYNCS 0x989680 ;  /* 0x009896800000895d */ /* 0x008fea0003900000 */
[----:B------:R-:W3:Y:S02]  /*c420*/  @!P0 SYNCS.PHASECHK.TRANS64 P0, [R0+URZ+0x48], R9 ;  /* 0x00004809000085a7 */ /* 0x000ee400080010ff */
[----:B---3--:R-:W-:Y:S05]  /*c430*/  @!P0 BRA `(.L_x_211) ;  /* 0xfffffffc00f08947 */ /* 0x008fea000383ffff */
[----:B------:R-:W-:Y:S05]  /*c440*/  BRA `(.L_x_212) ;  /* 0xffffff9000147947 */ /* 0x000fea000383ffff */
.L_x_89:
[----:B------:R-:W-:Y:S07]  /*c450*/  MOV R0, UR21 ;  /* 0x0000001500007c02 */ /* 0x000fee0008000f00 */
.L_x_213:
[----:B-1----:R1:W3:Y:S02]  /*c460*/  SYNCS.PHASECHK.TRANS64.TRYWAIT P0, [R0+URZ+0x50], R9 ;  /* 0x00005009000075a7 */ /* 0x0022e400080011ff */
[----:B---3--:R-:W-:Y:S05]  /*c470*/  @!P0 NANOSLEEP.SYNCS 0x989680 ;  /* 0x009896800000895d */ /* 0x008fea0003900000 */
[----:B------:R-:W3:Y:S02]  /*c480*/  @!P0 SYNCS.PHASECHK.TRANS64 P0, [R0+URZ+0x50], R9 ;  /* 0x00005009000085a7 */ /* 0x000ee400080010ff */
[----:B---3--:R-:W-:Y:S05]  /*c490*/  @!P0 BRA `(.L_x_213) ;  /* 0xfffffffc00f08947 */ /* 0x008fea000383ffff */
[----:B------:R-:W-:Y:S05]  /*c4a0*/  BRA `(.L_x_214) ;  /* 0xffffff90005c7947 */ /* 0x000fea000383ffff */
.L_x_90:
[----:B------:R-:W-:Y:S07]  /*c4b0*/  MOV R0, UR21 ;  /* 0x0000001500007c02 */ /* 0x000fee0008000f00 */
.L_x_215:
[----:B-1----:R1:W3:Y:S02]  /*c4c0*/  SYNCS.PHASECHK.TRANS64.TRYWAIT P0, [R0+URZ+0x58], R9 ;  /* 0x00005809000075a7 */ /* 0x0022e400080011ff */
[----:B---3--:R-:W-:Y:S05]  /*c4d0*/  @!P0 NANOSLEEP.SYNCS 0x989680 ;  /* 0x009896800000895d */ /* 0x008fea0003900000 */
[----:B------:R-:W3:Y:S02]  /*c4e0*/  @!P0 SYNCS.PHASECHK.TRANS64 P0, [R0+URZ+0x58], R9 ;  /* 0x00005809000085a7 */ /* 0x000ee400080010ff */
[----:B---3--:R-:W-:Y:S05]  /*c4f0*/  @!P0 BRA `(.L_x_215) ;  /* 0xfffffffc00f08947 */ /* 0x008fea000383ffff */
[----:B------:R-:W-:Y:S05]  /*c500*/  BRA `(.L_x_216) ;  /* 0xffffff9000a07947 */ /* 0x000fea000383ffff */
.L_x_92:
[----:B------:R-:W-:-:S07]  /*c510*/  MOV R3, UR21 ;  /* 0x0000001500037c02 */ /* 0x000fce0008000f00 */
.L_x_217:
[----:B-1----:R1:W4:Y:S02]  /*c520*/  SYNCS.PHASECHK.TRANS64.TRYWAIT P0, [R3+URZ+0x40], R10 ;  /* 0x0000400a030075a7 */ /* 0x00232400080011ff */
[----:B----4-:R-:W-:Y:S05]  /*c530*/  @!P0 NANOSLEEP.SYNCS 0x989680 ;  /* 0x009896800000895d */ /* 0x010fea0003900000 */
[----:B------:R-:W4:Y:S02]  /*c540*/  @!P0 SYNCS.PHASECHK.TRANS64 P0, [R3+URZ+0x40], R10 ;  /* 0x0000400a030085a7 */ /* 0x000f2400080010ff */
[----:B----4-:R-:W-:Y:S05]  /*c550*/  @!P0 BRA `(.L_x_217) ;  /* 0xfffffffc00f08947 */ /* 0x010fea000383ffff */
[----:B------:R-:W-:Y:S05]  /*c560*/  BRA `(.L_x_218) ;  /* 0xffffff9400107947 */ /* 0x000fea000383ffff */
.L_x_93:
[----:B-1----:R-:W-:-:S07]  /*c570*/  MOV R3, UR21 ;  /* 0x0000001500037c02 */ /* 0x002fce0008000f00 */
.L_x_219:
[----:B-1----:R1:W4:Y:S02]  /*c580*/  SYNCS.PHASECHK.TRANS64.TRYWAIT P0, [R3+URZ+0x48], R10 ;  /* 0x0000480a030075a7 */ /* 0x00232400080011ff */
[----:B----4-:R-:W-:Y:S05]  /*c590*/  @!P0 NANOSLEEP.SYNCS 0x989680 ;  /* 0x009896800000895d */ /* 0x010fea0003900000 */
[----:B------:R-:W4:Y:S02]  /*c5a0*/  @!P0 SYNCS.PHASECHK.TRANS64 P0, [R3+URZ+0x48], R10 ;  /* 0x0000480a030085a7 */ /* 0x000f2400080010ff */
[----:B----4-:R-:W-:Y:S05]  /*c5b0*/  @!P0 BRA `(.L_x_219) ;  /* 0xfffffffc00f08947 */ /* 0x010fea000383ffff */
[----:B------:R-:W-:Y:S05]  /*c5c0*/  BRA `(.L_x_220) ;  /* 0xffffff9400007947 */ /* 0x000fea000383ffff */
.L_x_94:
[----:B-1----:R-:W-:-:S07]  /*c5d0*/  MOV R3, UR21 ;  /* 0x0000001500037c02 */ /* 0x002fce0008000f00 */
.L_x_221:
[----:B-1----:R1:W4:Y:S02]  /*c5e0*/  SYNCS.PHASECHK.TRANS64.TRYWAIT P0, [R3+URZ+0x50], R10 ;  /* 0x0000500a030075a7 */ /* 0x00232400080011ff */
[----:B----4-:R-:W-:Y:S05]  /*c5f0*/  @!P0 NANOSLEEP.SYNCS 0x989680 ;  /* 0x009896800000895d */ /* 0x010fea0003900000 */
[----:B------:R-:W4:Y:S02]  /*c600*/  @!P0 SYNCS.PHASECHK.TRANS64 P0, [R3+URZ+0x50], R10 ;  /* 0x0000500a030085a7 */ /* 0x000f2400080010ff */
[----:B----4-:R-:W-:Y:S05]  /*c610*/  @!P0 BRA `(.L_x_221) ;  /* 0xfffffffc00f08947 */ /* 0x010fea000383ffff */
[----:B------:R-:W-:Y:S05]  /*c620*/  BRA `(.L_x_222) ;  /* 0xffffff9000f47947 */ /* 0x000fea000383ffff */
.L_x_96:
[----:B-1----:R1:W2:Y:S02]  /*c630*/  SYNCS.PHASECHK.TRANS64.TRYWAIT P0, [R0+URZ+0x70], R3 ;  /* 0x00007003000075a7 */ /* 0x0022a400080011ff */
[----:B--2---:R-:W-:Y:S05]  /*c640*/  @!P0 NANOSLEEP.SYNCS 0x989680 ;  /* 0x009896800000895d */ /* 0x004fea0003900000 */
[----:B------:R-:W2:Y:S02]  /*c650*/  @!P0 SYNCS.PHASECHK.TRANS64 P0, [R0+URZ+0x70], R3 ;  /* 0x00007003000085a7 */ /* 0x000ea400080010ff */
[----:B--2---:R-:W-:Y:S05]  /*c660*/  @!P0 BRA `(.L_x_96) ;  /* 0xfffffffc00f08947 */ /* 0x004fea000383ffff */
[----:B------:R-:W-:Y:S05]  /*c670*/  BRA `(.L_x_223) ;  /* 0xffffff9400c87947 */ /* 0x000fea000383ffff */
.L_x_107:
[----:B-1----:R-:W-:Y:S04]  /*c680*/  MOV R0, UR43 ;  /* 0x0000002b00007c02 */ /* 0x002fe80008000f00 */
[----:B------:R1:W3:Y:S03]  /*c690*/  SYNCS.PHASECHK.TRANS64.TRYWAIT P1, [R0+URZ+0x20], R3 ;  /* 0x00002003000075a7 */ /* 0x0002e600080211ff */
[----:B---3--:R-:W-:Y:S05]  /*c6a0*/  @!P1 NANOSLEEP.SYNCS 0x989680 ;  /* 0x009896800000995d */ /* 0x008fea0003900000 */
[----:B------:R-:W3:Y:S02]  /*c6b0*/  @!P1 SYNCS.PHASECHK.TRANS64 P1, [R0+URZ+0x20], R3 ;  /* 0x00002003000095a7 */ /* 0x000ee400080210ff */
[----:B---3--:R-:W-:Y:S05]  /*c6c0*/  @!P1 BRA `(.L_x_107) ;  /* 0xfffffffc00ec9947 */ /* 0x008fea000383ffff */
[----:B------:R-:W-:Y:S05]  /*c6d0*/  BRA `(.L_x_106) ;  /* 0xffffffa4006c7947 */ /* 0x000fea000383ffff */
.L_x_109:
[----:B-1----:R1:W4:Y:S02]  /*c6e0*/  SYNCS.PHASECHK.TRANS64.TRYWAIT P0, [R77+URZ+0x90], R2 ;  /* 0x000090024d0075a7 */ /* 0x00232400080011ff */
[----:B----4-:R-:W-:Y:S05]  /*c6f0*/  @!P0 NANOSLEEP.SYNCS 0x989680 ;  /* 0x009896800000895d */ /* 0x010fea0003900000 */
[----:B------:R-:W4:Y:S02]  /*c700*/  @!P0 SYNCS.PHASECHK.TRANS64 P0, [R77+URZ+0x90], R2 ;  /* 0x000090024d0085a7 */ /* 0x000f2400080010ff */
[----:B----4-:R-:W-:Y:S05]  /*c710*/  @!P0 BRA `(.L_x_109) ;  /* 0xfffffffc00f08947 */ /* 0x010fea000383ffff */
[----:B------:R-:W-:Y:S05]  /*c720*/  BRA `(.L_x_108) ;  /* 0xffffffa400987947 */ /* 0x000fea000383ffff */
.L_x_118:
[----:B-1----:R1:W2:Y:S02]  /*c730*/  SYNCS.PHASECHK.TRANS64.TRYWAIT P0, [R3+URZ+0x20], R0 ;  /* 0x00002000030075a7 */ /* 0x0022a400080011ff */
[----:B--2---:R-:W-:Y:S05]  /*c740*/  @!P0 NANOSLEEP.SYNCS 0x989680 ;  /* 0x009896800000895d */ /* 0x004fea0003900000 */
[----:B------:R-:W2:Y:S02]  /*c750*/  @!P0 SYNCS.PHASECHK.TRANS64 P0, [R3+URZ+0x20], R0 ;  /* 0x00002000030085a7 */ /* 0x000ea400080010ff */
[----:B--2---:R-:W-:Y:S05]  /*c760*/  @!P0 BRA `(.L_x_118) ;  /* 0xfffffffc00f08947 */ /* 0x004fea000383ffff */
[----:B------:R-:W-:Y:S05]  /*c770*/  BRA `(.L_x_117) ;  /* 0xffffffac00bc7947 */ /* 0x000fea000383ffff */
.L_x_126:
[----:B-1----:R1:W2:Y:S02]  /*c780*/  SYNCS.PHASECHK.TRANS64.TRYWAIT P0, [R84+URZ+0x20], R5 ;  /* 0x00002005540075a7 */ /* 0x0022a400080011ff */
[----:B--2---:R-:W-:Y:S05]  /*c790*/  @!P0 NANOSLEEP.SYNCS 0x989680 ;  /* 0x009896800000895d */ /* 0x004fea0003900000 */
[----:B------:R-:W2:Y:S02]  /*c7a0*/  @!P0 SYNCS.PHASECHK.TRANS64 P0, [R84+URZ+0x20], R5 ;  /* 0x00002005540085a7 */ /* 0x000ea400080010ff */
[----:B--2---:R-:W-:Y:S05]  /*c7b0*/  @!P0 BRA `(.L_x_126) ;  /* 0xfffffffc00f08947 */ /* 0x004fea000383ffff */
[----:B------:R-:W-:Y:S05]  /*c7c0*/  BRA `(.L_x_125) ;  /* 0xffffffb800007947 */ /* 0x000fea000383ffff */
.L_x_134:
[----:B-1----:R1:W2:Y:S02]  /*c7d0*/  SYNCS.PHASECHK.TRANS64.TRYWAIT P0, [R84+URZ+0x20], R5 ;  /* 0x00002005540075a7 */ /* 0x0022a400080011ff */
[----:B--2---:R-:W-:Y:S05]  /*c7e0*/  @!P0 NANOSLEEP.SYNCS 0x989680 ;  /* 0x009896800000895d */ /* 0x004fea0003900000 */
[----:B------:R-:W2:Y:S02]  /*c7f0*/  @!P0 SYNCS.PHASECHK.TRANS64 P0, [R84+URZ+0x20], R5 ;  /* 0x00002005540085a7 */ /* 0x000ea400080010ff */
[----:B--2---:R-:W-:Y:S05]  /*c800*/  @!P0 BRA `(.L_x_134) ;  /* 0xfffffffc00f08947 */ /* 0x004fea000383ffff */
[----:B------:R-:W-:Y:S05]  /*c810*/  BRA `(.L_x_133) ;  /* 0xffffffc000487947 */ /* 0x000fea000383ffff */
.L_x_142:
[----:B-1----:R1:W2:Y:S02]  /*c820*/  SYNCS.PHASECHK.TRANS64.TRYWAIT P0, [R85+URZ+0x20], R4 ;  /* 0x00002004550075a7 */ /* 0x0022a400080011ff */
[----:B--2---:R-:W-:Y:S05]  /*c830*/  @!P0 NANOSLEEP.SYNCS 0x989680 ;  /* 0x009896800000895d */ /* 0x004fea0003900000 */
[----:B------:R-:W2:Y:S02]  /*c840*/  @!P0 SYNCS.PHASECHK.TRANS64 P0, [R85+URZ+0x20], R4 ;  /* 0x00002004550085a7 */ /* 0x000ea400080010ff */
[----:B--2---:R-:W-:Y:S05]  /*c850*/  @!P0 BRA `(.L_x_142) ;  /* 0xfffffffc00f08947 */ /* 0x004fea000383ffff */
[----:B------:R-:W-:Y:S05]  /*c860*/  BRA `(.L_x_141) ;  /* 0xffffffc8009c7947 */ /* 0x000fea000383ffff */
.L_x_150:
[----:B-1----:R1:W2:Y:S02]  /*c870*/  SYNCS.PHASECHK.TRANS64.TRYWAIT P0, [R85+URZ+0x20], R4 ;  /* 0x00002004550075a7 */ /* 0x0022a400080011ff */
[----:B--2---:R-:W-:Y:S05]  /*c880*/  @!P0 NANOSLEEP.SYNCS 0x989680 ;  /* 0x009896800000895d */ /* 0x004fea0003900000 */
[----:B------:R-:W2:Y:S02]  /*c890*/  @!P0 SYNCS.PHASECHK.TRANS64 P0, [R85+URZ+0x20], R4 ;  /* 0x00002004550085a7 */ /* 0x000ea400080010ff */
[----:B--2---:R-:W-:Y:S05]  /*c8a0*/  @!P0 BRA `(.L_x_150) ;  /* 0xfffffffc00f08947 */ /* 0x004fea000383ffff */
[----:B------:R-:W-:Y:S05]  /*c8b0*/  BRA `(.L_x_149) ;  /* 0xffffffd400007947 */ /* 0x000fea000383ffff */
.L_x_158:
[----:B-1----:R1:W2:Y:S02]  /*c8c0*/  SYNCS.PHASECHK.TRANS64.TRYWAIT P0, [R85+URZ+0x20], R4 ;  /* 0x00002004550075a7 */ /* 0x0022a400080011ff */
[----:B--2---:R-:W-:Y:S05]  /*c8d0*/  @!P0 NANOSLEEP.SYNCS 0x989680 ;  /* 0x009896800000895d */ /* 0x004fea0003900000 */
[----:B------:R-:W2:Y:S02]  /*c8e0*/  @!P0 SYNCS.PHASECHK.TRANS64 P0, [R85+URZ+0x20], R4 ;  /* 0x00002004550085a7 */ /* 0x000ea400080010ff */
[----:B--2---:R-:W-:Y:S05]  /*c8f0*/  @!P0 BRA `(.L_x_158) ;  /* 0xfffffffc00f08947 */ /* 0x004fea000383ffff */
[----:B------:R-:W-:Y:S05]  /*c900*/  BRA `(.L_x_157) ;  /* 0xffffffdc00587947 */ /* 0x000fea000383ffff */
.L_x_166:
[----:B--2---:R2:W3:Y:S02]  /*c910*/  SYNCS.PHASECHK.TRANS64.TRYWAIT P0, [R85+URZ+0x20], R2 ;  /* 0x00002002550075a7 */ /* 0x0044e400080011ff */
[----:B---3--:R-:W-:Y:S05]  /*c920*/  @!P0 NANOSLEEP.SYNCS 0x989680 ;  /* 0x009896800000895d */ /* 0x008fea0003900000 */
[----:B------:R-:W3:Y:S02]  /*c930*/  @!P0 SYNCS.PHASECHK.TRANS64 P0, [R85+URZ+0x20], R2 ;  /* 0x00002002550085a7 */ /* 0x000ee400080010ff */
[----:B---3--:R-:W-:Y:S05]  /*c940*/  @!P0 BRA `(.L_x_166) ;  /* 0xfffffffc00f08947 */ /* 0x008fea000383ffff */
[----:B------:R-:W-:Y:S05]  /*c950*/  BRA `(.L_x_165) ;  /* 0xffffffe400b07947 */ /* 0x000fea000383ffff */
        .weak           $__internal_0_$__cuda_sm10x_tcgen05_guardrail_trap_col_being_dealloced_not_returned_by_alloc
        .type           $__internal_0_$__cuda_sm10x_tcgen05_guardrail_trap_col_being_dealloced_not_returned_by_alloc,@function
        .size           $__internal_0_$__cuda_sm10x_tcgen05_guardrail_trap_col_being_dealloced_not_returned_by_alloc,($__internal_1_$__cuda_sm10x_tcgen05_guardrail_trap_phase_invalid_during_alloc - $__internal_0_$__cuda_sm10x_tcgen05_guardrail_trap_col_being_dealloced_not_returned_by_alloc)
$__internal_0_$__cuda_sm10x_tcgen05_guardrail_trap_col_being_dealloced_not_returned_by_alloc:
[----:B------:R-:W-:Y:S05]  /*c960*/  BPT.TRAP 0x1 ;  /* 0x000000040000795c */ /* 0x000fea0000300000 */
[----:B------:R-:W-:-:S04]  /*c970*/  HFMA2 R3, -RZ, RZ, 0, 0 ;  /* 0x00000000ff037431 */ /* 0x000fc800000001ff */
[----:B------:R-:W-:Y:S05]  /*c980*/  RET.REL.NODEC R2 `(_ZN7cutlass13device_kernelINS_4gemm6kernel13GemmUniversalIN4cute5tupleIJiiiiEEENS1_10collective13CollectiveMmaINS1_35MainloopSm100TmaUmmaWarpSpecializedILi2ELi2ELi4ENS5_IJNS4_1CILi4EEENSA_ILi2EEENSA_ILi1EEEEEEEENS5_IJNSA_ILi64EEENSA_ILi256EEESG_EEENS_10tfloat32_tENS5_IJlSD_lEEESJ_SK_NS4_8TiledMMAINS4_8MMA_AtomIJNS4_17SM100_MMA_TF32_SSISJ_SJ_fLi64ELi256ELNS4_4UMMA5MajorE0ELSP_0ELNSO_7ScaleInE0ELSQ_0EEEEEENS4_6LayoutINS5_IJSD_SD_SD_EEENS5_IJNSA_ILi0EEESV_SV_EEEEENS5_IJNS4_10UnderscoreESY_SY_EEEEENS4_23SM90_TMA_LOAD_MULTICASTENS4_14ComposedLayoutINS4_7SwizzleILi3ELi4ELi3EEENS4_18smem_ptr_flag_bitsILi32EEENST_INS5_IJNSA_ILi8EEENSA_ILi32EEEEEENS5_IJS18_SD_EEEEEEEvNS4_8identityES11_S1C_vS1D_EENS_8epilogue10collective18CollectiveEpilogueINS1F_23Sm100TmaWarpSpecializedILi4ELi2ELi16ELb1ELb0EEEJSI_NS5_IJNST_ISG_SD_EENST_IS18_SD_EEEEESJ_SK_SJ_SK_NS1F_6fusion15FusionCallbacksIS1J_NS1N_17LinearCombinationISJ_fSJ_fLNS_15FloatRoundStyleE2EEESI_S1M_JEEENS4_5SM1004TMEM4LOAD26SM100_TMEM_LOAD_16dp128b8xENS4_13SM90_TMA_LOADES1C_NS4_17SM75_U32x4_LDSM_NENS4_14SM90_TMA_STOREES1C_NS4_17SM90_U32x4_STSM_NENS4_39AutoVectorizingCopyWithAssumedAlignmentILi128EEEEEEvvEEEEvNT_6ParamsE) ;  /* 0xffffff34029c7950 */ /* 0x000fea0003c3ffff */
        .weak           $__internal_1_$__cuda_sm10x_tcgen05_guardrail_trap_phase_invalid_during_alloc
        .type           $__internal_1_$__cuda_sm10x_tcgen05_guardrail_trap_phase_invalid_during_alloc,@function
        .size           $__internal_1_$__cuda_sm10x_tcgen05_guardrail_trap_phase_invalid_during_alloc,($__internal_2_$__cuda_sm10x_tcgen05_guardrail_trap_unallocated_columns_being_dealloced - $__internal_1_$__cuda_sm10x_tcgen05_guardrail_trap_phase_invalid_during_alloc)
$__internal_1_$__cuda_sm10x_tcgen05_guardrail_trap_phase_invalid_during_alloc:
[----:B------:R-:W-:Y:S05]  /*c990*/  BPT.TRAP 0x1 ;  /* 0x000000040000795c */ /* 0x000fea0000300000 */
[----:B------:R-:W-:-:S04]  /*c9a0*/  MOV R5, 0x0 ;  /* 0x0000000000057802 */ /* 0x000fc80000000f00 */
[----:B------:R-:W-:Y:S05]  /*c9b0*/  RET.REL.NODEC R4 `(_ZN7cutlass13device_kernelINS_4gemm6kernel13GemmUniversalIN4cute5tupleIJiiiiEEENS1_10collective13CollectiveMmaINS1_35MainloopSm100TmaUmmaWarpSpecializedILi2ELi2ELi4ENS5_IJNS4_1CILi4EEENSA_ILi2EEENSA_ILi1EEEEEEEENS5_IJNSA_ILi64EEENSA_ILi256EEESG_EEENS_10tfloat32_tENS5_IJlSD_lEEESJ_SK_NS4_8TiledMMAINS4_8MMA_AtomIJNS4_17SM100_MMA_TF32_SSISJ_SJ_fLi64ELi256ELNS4_4UMMA5MajorE0ELSP_0ELNSO_7ScaleInE0ELSQ_0EEEEEENS4_6LayoutINS5_IJSD_SD_SD_EEENS5_IJNSA_ILi0EEESV_SV_EEEEENS5_IJNS4_10UnderscoreESY_SY_EEEEENS4_23SM90_TMA_LOAD_MULTICASTENS4_14ComposedLayoutINS4_7SwizzleILi3ELi4ELi3EEENS4_18smem_ptr_flag_bitsILi32EEENST_INS5_IJNSA_ILi8EEENSA_ILi32EEEEEENS5_IJS18_SD_EEEEEEEvNS4_8identityES11_S1C_vS1D_EENS_8epilogue10collective18CollectiveEpilogueINS1F_23Sm100TmaWarpSpecializedILi4ELi2ELi16ELb1ELb0EEEJSI_NS5_IJNST_ISG_SD_EENST_IS18_SD_EEEEESJ_SK_SJ_SK_NS1F_6fusion15FusionCallbacksIS1J_NS1N_17LinearCombinationISJ_fSJ_fLNS_15FloatRoundStyleE2EEESI_S1M_JEEENS4_5SM1004TMEM4LOAD26SM100_TMEM_LOAD_16dp128b8xENS4_13SM90_TMA_LOADES1C_NS4_17SM75_U32x4_LDSM_NENS4_14SM90_TMA_STOREES1C_NS4_17SM90_U32x4_STSM_NENS4_39AutoVectorizingCopyWithAssumedAlignmentILi128EEEEEEvvEEEEvNT_6ParamsE) ;  /* 0xffffff3404907950 */ /* 0x000fea0003c3ffff */
        .weak           $__internal_2_$__cuda_sm10x_tcgen05_guardrail_trap_unallocated_columns_being_dealloced
        .type           $__internal_2_$__cuda_sm10x_tcgen05_guardrail_trap_unallocated_columns_being_dealloced,@function
        .size           $__internal_2_$__cuda_sm10x_tcgen05_guardrail_trap_unallocated_columns_being_dealloced,(.L_x_225 - $__internal_2_$__cuda_sm10x_tcgen05_guardrail_trap_unallocated_columns_being_dealloced)
$__internal_2_$__cuda_sm10x_tcgen05_guardrail_trap_unallocated_columns_being_dealloced:
[----:B------:R-:W-:Y:S05]  /*c9c0*/  BPT.TRAP 0x1 ;  /* 0x000000040000795c */ /* 0x000fea0000300000 */
[----:B------:R-:W-:-:S04]  /*c9d0*/  HFMA2 R3, -RZ, RZ, 0, 0 ;  /* 0x00000000ff037431 */ /* 0x000fc800000001ff */
[----:B------:R-:W-:Y:S05]  /*c9e0*/  RET.REL.NODEC R2 `(_ZN7cutlass13device_kernelINS_4gemm6kernel13GemmUniversalIN4cute5tupleIJiiiiEEENS1_10collective13CollectiveMmaINS1_35MainloopSm100TmaUmmaWarpSpecializedILi2ELi2ELi4ENS5_IJNS4_1CILi4EEENSA_ILi2EEENSA_ILi1EEEEEEEENS5_IJNSA_ILi64EEENSA_ILi256EEESG_EEENS_10tfloat32_tENS5_IJlSD_lEEESJ_SK_NS4_8TiledMMAINS4_8MMA_AtomIJNS4_17SM100_MMA_TF32_SSISJ_SJ_fLi64ELi256ELNS4_4UMMA5MajorE0ELSP_0ELNSO_7ScaleInE0ELSQ_0EEEEEENS4_6LayoutINS5_IJSD_SD_SD_EEENS5_IJNSA_ILi0EEESV_SV_EEEEENS5_IJNS4_10UnderscoreESY_SY_EEEEENS4_23SM90_TMA_LOAD_MULTICASTENS4_14ComposedLayoutINS4_7SwizzleILi3ELi4ELi3EEENS4_18smem_ptr_flag_bitsILi32EEENST_INS5_IJNSA_ILi8EEENSA_ILi32EEEEEENS5_IJS18_SD_EEEEEEEvNS4_8identityES11_S1C_vS1D_EENS_8epilogue10collective18CollectiveEpilogueINS1F_23Sm100TmaWarpSpecializedILi4ELi2ELi16ELb1ELb0EEEJSI_NS5_IJNST_ISG_SD_EENST_IS18_SD_EEEEESJ_SK_SJ_SK_NS1F_6fusion15FusionCallbacksIS1J_NS1N_17LinearCombinationISJ_fSJ_fLNS_15FloatRoundStyleE2EEESI_S1M_JEEENS4_5SM1004TMEM4LOAD26SM100_TMEM_LOAD_16dp128b8xENS4_13SM90_TMA_LOADES1C_NS4_17SM75_U32x4_LDSM_NENS4_14SM90_TMA_STOREES1C_NS4_17SM90_U32x4_STSM_NENS4_39AutoVectorizingCopyWithAssumedAlignmentILi128EEEEEEvvEEEEvNT_6ParamsE) ;  /* 0xffffff3402847950 */ /* 0x000fea0003c3ffff */
.L_x_224:
[----:B------:R-:W-:-:S00]  /*c9f0*/  BRA `(.L_x_224) ;  /* 0xfffffffc00fc7947 */ /* 0x000fc0000383ffff */
[----:B------:R-:W-:-:S00]  /*ca00*/  NOP ;  /* 0x0000000000007918 */ /* 0x000fc00000000000 */
[----:B------:R-:W-:-:S00]  /*ca10*/  NOP ;  /* 0x0000000000007918 */ /* 0x000fc00000000000 */
[----:B------:R-:W-:-:S00]  /*ca20*/  NOP ;  /* 0x0000000000007918 */ /* 0x000fc00000000000 */
[----:B------:R-:W-:-:S00]  /*ca30*/  NOP ;  /* 0x0000000000007918 */ /* 0x000fc00000000000 */
[----:B------:R-:W-:-:S00]  /*ca40*/  NOP ;  /* 0x0000000000007918 */ /* 0x000fc00000000000 */
[----:B------:R-:W-:-:S00]  /*ca50*/  NOP ;  /* 0x0000000000007918 */ /* 0x000fc00000000000 */
[----:B------:R-:W-:-:S00]  /*ca60*/  NOP ;  /* 0x0000000000007918 */ /* 0x000fc00000000000 */
[----:B------:R-:W-:-:S00]  /*ca70*/  NOP ;  /* 0x0000000000007918 */ /* 0x000fc00000000000 */
.L_x_225:


//--------------------- .nv.global.init           --------------------------
	.section	.nv.global.init,"aw",@progbits
.nv.global.init:
	.type		$str$27,@object
	.size		$str$27,($str$28 - $str$27)
$str$27:
        /*0000*/ 	.byte	0x28, 0x61, 0x64, 0x64, 0x72, 0x65, 0x73, 0x73, 0x20, 0x26, 0x20, 0x6d, 0x61, 0x73, 0x6b, 0x29
        /*0010*/ 	.byte	0x20, 0x3d, 0x3d, 0x20, 0x30, 0x00
	.type		$str$28,@object
	.size		$str$28,($str$26 - $str$28)
$str$28:
        /*0016*/ 	.byte	0x2f, 0x74, 0x6d, 0x70, 0x2f, 0x63, 0x75, 0x74, 0x6c, 0x61, 0x73, 0x73, 0x5f, 0x73, 0x77, 0x65
        /*0026*/ 	.byte	0x65, 0x70, 0x5f, 0x73, 0x72, 0x63, 0x2f, 0x69, 0x6e, 0x63, 0x6c, 0x75, 0x64, 0x65, 0x2f, 0x63
        /*0036*/ 	.byte	0x75, 0x74, 0x65, 0x2f, 0x70, 0x6f, 0x69, 0x6e, 0x74, 0x65, 0x72, 0x5f, 0x66, 0x6c, 0x61, 0x67
        /*0046*/ 	.byte	0x67, 0x65, 0x64, 0x2e, 0x68, 0x70, 0x70, 0x00
	.type		$str$26,@object
	.size		$str$26,($str$25 - $str$26)
$str$26:
        /*004e*/ 	.byte	0x2f, 0x74, 0x6d, 0x70, 0x2f, 0x63, 0x75, 0x74, 0x6c, 0x61, 0x73, 0x73, 0x5f, 0x73, 0x77, 0x65
        /*005e*/ 	.byte	0x65, 0x70, 0x5f, 0x73, 0x72, 0x63, 0x2f, 0x69, 0x6e, 0x63, 0x6c, 0x75, 0x64, 0x65, 0x2f, 0x63
        /*006e*/ 	.byte	0x75, 0x74, 0x65, 0x2f, 0x61, 0x74, 0x6f, 0x6d, 0x2f, 0x63, 0x6f, 0x70, 0x79, 0x5f, 0x74, 0x72
        /*007e*/ 	.byte	0x61, 0x69, 0x74, 0x73, 0x5f, 0x73, 0x6d, 0x31, 0x30, 0x30, 0x2e, 0x68, 0x70, 0x70, 0x00
	.type		$str$25,@object
	.size		$str$25,(__unnamed_1 - $str$25)
$str$25:
        /*008d*/ 	.byte	0x28, 0x28, 0x75, 0x69, 0x6e, 0x74, 0x33, 0x32, 0x5f, 0x74, 0x28, 0x74, 0x68, 0x72, 0x65, 0x61
        /*009d*/ 	.byte	0x64, 0x49, 0x64, 0x78, 0x2e, 0x78, 0x29, 0x20, 0x2f, 0x20, 0x33, 0x32, 0x29, 0x20, 0x25, 0x20
        /*00ad*/ 	.byte	0x34, 0x29, 0x20, 0x3d, 0x3d, 0x20, 0x28, 0x28, 0x28, 0x74, 0x6d, 0x65, 0x6d, 0x5f, 0x61, 0x64
        /*00bd*/ 	.byte	0x64, 0x72, 0x20, 0x3e, 0x3e, 0x20, 0x31, 0x36, 0x29, 0x20, 0x2f, 0x20, 0x33, 0x32, 0x29, 0x20
        /*00cd*/ 	.byte	0x25, 0x20, 0x34, 0x29, 0x00
	.type		__unnamed_1,@object
	.size		__unnamed_1,(__unnamed_2 - __unnamed_1)
__unnamed_1:
        /*00d2*/ 	.byte	0x61, 0x75, 0x74, 0x6f, 0x20, 0x63, 0x75, 0x74, 0x65, 0x3a, 0x3a, 0x61, 0x73, 0x5f, 0x70, 0x6f
        /* <DEDUP_REMOVED lines=24> */
        /*0262*/ 	.byte	0x30, 0x34, 0x38, 0x3e, 0x3e, 0x3e, 0x3e, 0x5d, 0x00
	.type		__unnamed_2,@object
	.size		__unnamed_2,(.L_2 - __unnamed_2)
__unnamed_2:
        /* <DEDUP_REMOVED lines=45> */
        /*053b*/ 	.byte	0x3e, 0x3e, 0x3e, 0x5d, 0x00
.L_2:


//--------------------- .nv.shared._ZN7cutlass13device_kernelINS_4gemm6kernel13GemmUniversalIN4cute5tupleIJiiiiEEENS1_10collective13CollectiveMmaINS1_35MainloopSm100TmaUmmaWarpSpecializedILi2ELi2ELi4ENS5_IJNS4_1CILi4EEENSA_ILi2EEENSA_ILi1EEEEEEEENS5_IJNSA_ILi64EEENSA_ILi256EEESG_EEENS_10tfloat32_tENS5_IJlSD_lEEESJ_SK_NS4_8TiledMMAINS4_8MMA_AtomIJNS4_17SM100_MMA_TF32_SSISJ_SJ_fLi64ELi256ELNS4_4UMMA5MajorE0ELSP_0ELNSO_7ScaleInE0ELSQ_0EEEEEENS4_6LayoutINS5_IJSD_SD_SD_EEENS5_IJNSA_ILi0EEESV_SV_EEEEENS5_IJNS4_10UnderscoreESY_SY_EEEEENS4_23SM90_TMA_LOAD_MULTICASTENS4_14ComposedLayoutINS4_7SwizzleILi3ELi4ELi3EEENS4_18smem_ptr_flag_bitsILi32EEENST_INS5_IJNSA_ILi8EEENSA_ILi32EEEEEENS5_IJS18_SD_EEEEEEEvNS4_8identityES11_S1C_vS1D_EENS_8epilogue10collective18CollectiveEpilogueINS1F_23Sm100TmaWarpSpecializedILi4ELi2ELi16ELb1ELb0EEEJSI_NS5_IJNST_ISG_SD_EENST_IS18_SD_EEEEESJ_SK_SJ_SK_NS1F_6fusion15FusionCallbacksIS1J_NS1N_17LinearCombinationISJ_fSJ_fLNS_15FloatRoundStyleE2EEESI_S1M_JEEENS4_5SM1004TMEM4LOAD26SM100_TMEM_LOAD_16dp128b8xENS4_13SM90_TMA_LOADES1C_NS4_17SM75_U32x4_LDSM_NENS4_14SM90_TMA_STOREES1C_NS4_17SM90_U32x4_STSM_NENS4_39AutoVectorizingCopyWithAssumedAlignmentILi128EEEEEEvvEEEEvNT_6ParamsE --------------------------
	.section	.nv.shared._ZN7cutlass13device_kernelINS_4gemm6kernel13GemmUniversalIN4cute5tupleIJiiiiEEENS1_10collective13CollectiveMmaINS1_35MainloopSm100TmaUmmaWarpSpecializedILi2ELi2ELi4ENS5_IJNS4_1CILi4EEENSA_ILi2EEENSA_ILi1EEEEEEEENS5_IJNSA_ILi64EEENSA_ILi256EEESG_EEENS_10tfloat32_tENS5_IJlSD_lEEESJ_SK_NS4_8TiledMMAINS4_8MMA_AtomIJNS4_17SM100_MMA_TF32_SSISJ_SJ_fLi64ELi256ELNS4_4UMMA5MajorE0ELSP_0ELNSO_7ScaleInE0ELSQ_0EEEEEENS4_6LayoutINS5_IJSD_SD_SD_EEENS5_IJNSA_ILi0EEESV_SV_EEEEENS5_IJNS4_10UnderscoreESY_SY_EEEEENS4_23SM90_TMA_LOAD_MULTICASTENS4_14ComposedLayoutINS4_7SwizzleILi3ELi4ELi3EEENS4_18smem_ptr_flag_bitsILi32EEENST_INS5_IJNSA_ILi8EEENSA_ILi32EEEEEENS5_IJS18_SD_EEEEEEEvNS4_8identityES11_S1C_vS1D_EENS_8epilogue10collective18CollectiveEpilogueINS1F_23Sm100TmaWarpSpecializedILi4ELi2ELi16ELb1ELb0EEEJSI_NS5_IJNST_ISG_SD_EENST_IS18_SD_EEEEESJ_SK_SJ_SK_NS1F_6fusion15FusionCallbacksIS1J_NS1N_17LinearCombinationISJ_fSJ_fLNS_15FloatRoundStyleE2EEESI_S1M_JEEENS4_5SM1004TMEM4LOAD26SM100_TMEM_LOAD_16dp128b8xENS4_13SM90_TMA_LOADES1C_NS4_17SM75_U32x4_LDSM_NENS4_14SM90_TMA_STOREES1C_NS4_17SM90_U32x4_STSM_NENS4_39AutoVectorizingCopyWithAssumedAlignmentILi128EEEEEEvvEEEEvNT_6ParamsE,"aw",@nobits
	.sectionflags	@""
	.align	16
	.zero		1024


//--------------------- .nv.shared.reserved.0     --------------------------
	.section	.nv.shared.reserved.0,"aw",@nobits
	.weak		__nv_reservedSMEM_offset_0_alias
	.size		__nv_reservedSMEM_offset_0_alias, 0, 64
	.other		__nv_reservedSMEM_offset_0_alias,@"STO_CUDA_RESERVED_SHARED STV_DEFAULT"
__nv_reservedSMEM_offset_0_alias:
	.zero		0
.nv.shared.reserved.0:
	.zero		64
	.weak		__nv_reservedSMEM_tcgen05_partition
	.type		__nv_reservedSMEM_tcgen05_partition,@object
	.size		__nv_reservedSMEM_tcgen05_partition,(.L_0 - __nv_reservedSMEM_tcgen05_partition)
__nv_reservedSMEM_tcgen05_partition:
	.zero		32
.L_0:


//--------------------- .nv.global                --------------------------
	.section	.nv.global,"aw",@nobits
.nv.global:
	.type		_ZN40_INTERNAL_d96865a4_4_k_cu_946dbeae_337514cute1_E,@object
	.size		_ZN40_INTERNAL_d96865a4_4_k_cu_946dbeae_337514cute1_E,(_ZN40_INTERNAL_d96865a4_4_k_cu_946dbeae_337514cuda3std3__45__cpo6cbeginE - _ZN40_INTERNAL_d96865a4_4_k_cu_946dbeae_337514cute1_E)
_ZN40_INTERNAL_d96865a4_4_k_cu_946dbeae_337514cute1_E:
	.zero		1
	.type		_ZN40_INTERNAL_d96865a4_4_k_cu_946dbeae_337514cuda3std3__45__cpo6cbeginE,@object
	.size		_ZN40_INTERNAL_d96865a4_4_k_cu_946dbeae_337514cuda3std3__45__cpo6cbeginE,(_ZN40_INTERNAL_d96865a4_4_k_cu_946dbeae_337514cuda3std3__48in_placeE - _ZN40_INTERNAL_d96865a4_4_k_cu_946dbeae_337514cuda3std3__45__cpo6cbeginE)
_ZN40_INTERNAL_d96865a4_4_k_cu_946dbeae_337514cuda3std3__45__cpo6cbeginE:
	.zero		1
	.type		_ZN40_INTERNAL_d96865a4_4_k_cu_946dbeae_337514cuda3std3__48in_placeE,@object
	.size		_ZN40_INTERNAL_d96865a4_4_k_cu_946dbeae_337514cuda3std3__48in_placeE,(_ZN40_INTERNAL_d96865a4_4_k_cu_946dbeae_337514cuda3std6ranges3__45__cpo9iter_moveE - _ZN40_INTERNAL_d96865a4_4_k_cu_946dbeae_337514cuda3std3__48in_placeE)
_ZN40_INTERNAL_d96865a4_4_k_cu_946dbeae_337514cuda3std3__48in_placeE:
	.zero		1
	.type		_ZN40_INTERNAL_d96865a4_4_k_cu_946dbeae_337514cuda3std6ranges3__45__cpo9iter_moveE,@object
	.size		_ZN40_INTERNAL_d96865a4_4_k_cu_946dbeae_337514cuda3std6ranges3__45__cpo9iter_moveE,(_ZN40_INTERNAL_d96865a4_4_k_cu_946dbeae_337514cuda3std3__45__cpo5beginE - _ZN40_INTERNAL_d96865a4_4_k_cu_946dbeae_337514cuda3std6ranges3__45__cpo9iter_moveE)
_ZN40_INTERNAL_d96865a4_4_k_cu_946dbeae_337514cuda3std6ranges3__45__cpo9iter_moveE:
	.zero		1
	.type		_ZN40_INTERNAL_d96865a4_4_k_cu_946dbeae_337514cuda3std3__45__cpo5beginE,@object
	.size		_ZN40_INTERNAL_d96865a4_4_k_cu_946dbeae_337514cuda3std3__45__cpo5beginE,(_ZN40_INTERNAL_d96865a4_4_k_cu_946dbeae_337514cuda3std3__442_GLOBAL__N__d96865a4_4_k_cu_946dbeae_337516ignoreE - _ZN40_INTERNAL_d96865a4_4_k_cu_946dbeae_337514cuda3std3__45__cpo5beginE)
_ZN40_INTERNAL_d96865a4_4_k_cu_946dbeae_337514cuda3std3__45__cpo5beginE:
	.zero		1
	.type		_ZN40_INTERNAL_d96865a4_4_k_cu_946dbeae_337514cuda3std3__442_GLOBAL__N__d96865a4_4_k_cu_946dbeae_337516ignoreE,@object
	.size		_ZN40_INTERNAL_d96865a4_4_k_cu_946dbeae_337514cuda3std3__442_GLOBAL__N__d96865a4_4_k_cu_946dbeae_337516ignoreE,(_ZN40_INTERNAL_d96865a4_4_k_cu_946dbeae_337514cute7productE - _ZN40_INTERNAL_d96865a4_4_k_cu_946dbeae_337514cuda3std3__442_GLOBAL__N__d96865a4_4_k_cu_946dbeae_337516ignoreE)
_ZN40_INTERNAL_d96865a4_4_k_cu_946dbeae_337514cuda3std3__442_GLOBAL__N__d96865a4_4_k_cu_946dbeae_337516ignoreE:
	.zero		1
	.type		_ZN40_INTERNAL_d96865a4_4_k_cu_946dbeae_337514cute7productE,@object
	.size		_ZN40_INTERNAL_d96865a4_4_k_cu_946dbeae_337514cute7productE,(_ZN40_INTERNAL_d96865a4_4_k_cu_946dbeae_337514cuda3std3__45__cpo3endE - _ZN40_INTERNAL_d96865a4_4_k_cu_946dbeae_337514cute7productE)
_ZN40_INTERNAL_d96865a4_4_k_cu_946dbeae_337514cute7productE:
	.zero		1
	.type		_ZN40_INTERNAL_d96865a4_4_k_cu_946dbeae_337514cuda3std3__45__cpo3endE,@object
	.size		_ZN40_INTERNAL_d96865a4_4_k_cu_946dbeae_337514cuda3std3__45__cpo3endE,(_ZN40_INTERNAL_d96865a4_4_k_cu_946dbeae_337514cuda3std3__419piecewise_constructE - _ZN40_INTERNAL_d96865a4_4_k_cu_946dbeae_337514cuda3std3__45__cpo3endE)
_ZN40_INTERNAL_d96865a4_4_k_cu_946dbeae_337514cuda3std3__45__cpo3endE:
	.zero		1
	.type		_ZN40_INTERNAL_d96865a4_4_k_cu_946dbeae_337514cuda3std3__419piecewise_constructE,@object
	.size		_ZN40_INTERNAL_d96865a4_4_k_cu_946dbeae_337514cuda3std3__419piecewise_constructE,(_ZN40_INTERNAL_d96865a4_4_k_cu_946dbeae_337514cuda3std3__45__cpo4cendE - _ZN40_INTERNAL_d96865a4_4_k_cu_946dbeae_337514cuda3std3__419piecewise_constructE)
_ZN40_INTERNAL_d96865a4_4_k_cu_946dbeae_337514cuda3std3__419piecewise_constructE:
	.zero		1
	.type		_ZN40_INTERNAL_d96865a4_4_k_cu_946dbeae_337514cuda3std3__45__cpo4cendE,@object
	.size		_ZN40_INTERNAL_d96865a4_4_k_cu_946dbeae_337514cuda3std3__45__cpo4cendE,(_ZN40_INTERNAL_d96865a4_4_k_cu_946dbeae_337514cuda3std6ranges3__45__cpo4swapE - _ZN40_INTERNAL_d96865a4_4_k_cu_946dbeae_337514cuda3std3__45__cpo4cendE)
_ZN40_INTERNAL_d96865a4_4_k_cu_946dbeae_337514cuda3std3__45__cpo4cendE:
	.zero		1
	.type		_ZN40_INTERNAL_d96865a4_4_k_cu_946dbeae_337514cuda3std6ranges3__45__cpo4swapE,@object
	.size		_ZN40_INTERNAL_d96865a4_4_k_cu_946dbeae_337514cuda3std6ranges3__45__cpo4swapE,(.L_10 - _ZN40_INTERNAL_d96865a4_4_k_cu_946dbeae_337514cuda3std6ranges3__45__cpo4swapE)
_ZN40_INTERNAL_d96865a4_4_k_cu_946dbeae_337514cuda3std6ranges3__45__cpo4swapE:
	.zero		1
.L_10:


//--------------------- .nv.constant0._ZN7cutlass13device_kernelINS_4gemm6kernel13GemmUniversalIN4cute5tupleIJiiiiEEENS1_10collective13CollectiveMmaINS1_35MainloopSm100TmaUmmaWarpSpecializedILi2ELi2ELi4ENS5_IJNS4_1CILi4EEENSA_ILi2EEENSA_ILi1EEEEEEEENS5_IJNSA_ILi64EEENSA_ILi256EEESG_EEENS_10tfloat32_tENS5_IJlSD_lEEESJ_SK_NS4_8TiledMMAINS4_8MMA_AtomIJNS4_17SM100_MMA_TF32_SSISJ_SJ_fLi64ELi256ELNS4_4UMMA5MajorE0ELSP_0ELNSO_7ScaleInE0ELSQ_0EEEEEENS4_6LayoutINS5_IJSD_SD_SD_EEENS5_IJNSA_ILi0EEESV_SV_EEEEENS5_IJNS4_10UnderscoreESY_SY_EEEEENS4_23SM90_TMA_LOAD_MULTICASTENS4_14ComposedLayoutINS4_7SwizzleILi3ELi4ELi3EEENS4_18smem_ptr_flag_bitsILi32EEENST_INS5_IJNSA_ILi8EEENSA_ILi32EEEEEENS5_IJS18_SD_EEEEEEEvNS4_8identityES11_S1C_vS1D_EENS_8epilogue10collective18CollectiveEpilogueINS1F_23Sm100TmaWarpSpecializedILi4ELi2ELi16ELb1ELb0EEEJSI_NS5_IJNST_ISG_SD_EENST_IS18_SD_EEEEESJ_SK_SJ_SK_NS1F_6fusion15FusionCallbacksIS1J_NS1N_17LinearCombinationISJ_fSJ_fLNS_15FloatRoundStyleE2EEESI_S1M_JEEENS4_5SM1004TMEM4LOAD26SM100_TMEM_LOAD_16dp128b8xENS4_13SM90_TMA_LOADES1C_NS4_17SM75_U32x4_LDSM_NENS4_14SM90_TMA_STOREES1C_NS4_17SM90_U32x4_STSM_NENS4_39AutoVectorizingCopyWithAssumedAlignmentILi128EEEEEEvvEEEEvNT_6ParamsE --------------------------
	.section	.nv.constant0._ZN7cutlass13device_kernelINS_4gemm6kernel13GemmUniversalIN4cute5tupleIJiiiiEEENS1_10collective13CollectiveMmaINS1_35MainloopSm100TmaUmmaWarpSpecializedILi2ELi2ELi4ENS5_IJNS4_1CILi4EEENSA_ILi2EEENSA_ILi1EEEEEEEENS5_IJNSA_ILi64EEENSA_ILi256EEESG_EEENS_10tfloat32_tENS5_IJlSD_lEEESJ_SK_NS4_8TiledMMAINS4_8MMA_AtomIJNS4_17SM100_MMA_TF32_SSISJ_SJ_fLi64ELi256ELNS4_4UMMA5MajorE0ELSP_0ELNSO_7ScaleInE0ELSQ_0EEEEEENS4_6LayoutINS5_IJSD_SD_SD_EEENS5_IJNSA_ILi0EEESV_SV_EEEEENS5_IJNS4_10UnderscoreESY_SY_EEEEENS4_23SM90_TMA_LOAD_MULTICASTENS4_14ComposedLayoutINS4_7SwizzleILi3ELi4ELi3EEENS4_18smem_ptr_flag_bitsILi32EEENST_INS5_IJNSA_ILi8EEENSA_ILi32EEEEEENS5_IJS18_SD_EEEEEEEvNS4_8identityES11_S1C_vS1D_EENS_8epilogue10collective18CollectiveEpilogueINS1F_23Sm100TmaWarpSpecializedILi4ELi2ELi16ELb1ELb0EEEJSI_NS5_IJNST_ISG_SD_EENST_IS18_SD_EEEEESJ_SK_SJ_SK_NS1F_6fusion15FusionCallbacksIS1J_NS1N_17LinearCombinationISJ_fSJ_fLNS_15FloatRoundStyleE2EEESI_S1M_JEEENS4_5SM1004TMEM4LOAD26SM100_TMEM_LOAD_16dp128b8xENS4_13SM90_TMA_LOADES1C_NS4_17SM75_U32x4_LDSM_NENS4_14SM90_TMA_STOREES1C_NS4_17SM90_U32x4_STSM_NENS4_39AutoVectorizingCopyWithAssumedAlignmentILi128EEEEEEvvEEEEvNT_6ParamsE,"a",@progbits
	.sectionflags	@""
	.align	4
.nv.constant0._ZN7cutlass13device_kernelINS_4gemm6kernel13GemmUniversalIN4cute5tupleIJiiiiEEENS1_10collective13CollectiveMmaINS1_35MainloopSm100TmaUmmaWarpSpecializedILi2ELi2ELi4ENS5_IJNS4_1CILi4EEENSA_ILi2EEENSA_ILi1EEEEEEEENS5_IJNSA_ILi64EEENSA_ILi256EEESG_EEENS_10tfloat32_tENS5_IJlSD_lEEESJ_SK_NS4_8TiledMMAINS4_8MMA_AtomIJNS4_17SM100_MMA_TF32_SSISJ_SJ_fLi64ELi256ELNS4_4UMMA5MajorE0ELSP_0ELNSO_7ScaleInE0ELSQ_0EEEEEENS4_6LayoutINS5_IJSD_SD_SD_EEENS5_IJNSA_ILi0EEESV_SV_EEEEENS5_IJNS4_10UnderscoreESY_SY_EEEEENS4_23SM90_TMA_LOAD_MULTICASTENS4_14ComposedLayoutINS4_7SwizzleILi3ELi4ELi3EEENS4_18smem_ptr_flag_bitsILi32EEENST_INS5_IJNSA_ILi8EEENSA_ILi32EEEEEENS5_IJS18_SD_EEEEEEEvNS4_8identityES11_S1C_vS1D_EENS_8epilogue10collective18CollectiveEpilogueINS1F_23Sm100TmaWarpSpecializedILi4ELi2ELi16ELb1ELb0EEEJSI_NS5_IJNST_ISG_SD_EENST_IS18_SD_EEEEESJ_SK_SJ_SK_NS1F_6fusion15FusionCallbacksIS1J_NS1N_17LinearCombinationISJ_fSJ_fLNS_15FloatRoundStyleE2EEESI_S1M_JEEENS4_5SM1004TMEM4LOAD26SM100_TMEM_LOAD_16dp128b8xENS4_13SM90_TMA_LOADES1C_NS4_17SM75_U32x4_LDSM_NENS4_14SM90_TMA_STOREES1C_NS4_17SM90_U32x4_STSM_NENS4_39AutoVectorizingCopyWithAssumedAlignmentILi128EEEEEEvvEEEEvNT_6ParamsE:
	.zero		2944


//--------------------- SYMBOLS --------------------------

	.type		.nv.reservedSmem.offset0,@object
	.size		.nv.reservedSmem.offset0,0x4
	.type		.nv.reservedSmem.cap,@object
	.size		.nv.reservedSmem.cap,0x4
	.type		__assertfail,@function
